//
// Generated by NVIDIA NVVM Compiler
//
// Compiler Build ID: CL-36424714
// Cuda compilation tools, release 13.0, V13.0.88
// Based on NVVM 20.0.0
//

.version 9.0
.target sm_100
.address_size 64

	// .globl	_Z7computefiiffffffffffffffffffffffffff
.extern .func  (.param .b32 func_retval0) vprintf
(
	.param .b64 vprintf_param_0,
	.param .b64 vprintf_param_1
)
;
.global .align 1 .b8 $str[7] = {37, 46, 49, 55, 103, 10};
.global .align 4 .b8 __cudart_i2opi_f[24] = {65, 144, 67, 60, 153, 149, 98, 219, 192, 221, 52, 245, 209, 87, 39, 252, 41, 21, 68, 78, 110, 131, 249, 162};

.visible .entry _Z7computefiiffffffffffffffffffffffffff(
	.param .f32 _Z7computefiiffffffffffffffffffffffffff_param_0,
	.param .u32 _Z7computefiiffffffffffffffffffffffffff_param_1,
	.param .u32 _Z7computefiiffffffffffffffffffffffffff_param_2,
	.param .f32 _Z7computefiiffffffffffffffffffffffffff_param_3,
	.param .f32 _Z7computefiiffffffffffffffffffffffffff_param_4,
	.param .f32 _Z7computefiiffffffffffffffffffffffffff_param_5,
	.param .f32 _Z7computefiiffffffffffffffffffffffffff_param_6,
	.param .f32 _Z7computefiiffffffffffffffffffffffffff_param_7,
	.param .f32 _Z7computefiiffffffffffffffffffffffffff_param_8,
	.param .f32 _Z7computefiiffffffffffffffffffffffffff_param_9,
	.param .f32 _Z7computefiiffffffffffffffffffffffffff_param_10,
	.param .f32 _Z7computefiiffffffffffffffffffffffffff_param_11,
	.param .f32 _Z7computefiiffffffffffffffffffffffffff_param_12,
	.param .f32 _Z7computefiiffffffffffffffffffffffffff_param_13,
	.param .f32 _Z7computefiiffffffffffffffffffffffffff_param_14,
	.param .f32 _Z7computefiiffffffffffffffffffffffffff_param_15,
	.param .f32 _Z7computefiiffffffffffffffffffffffffff_param_16,
	.param .f32 _Z7computefiiffffffffffffffffffffffffff_param_17,
	.param .f32 _Z7computefiiffffffffffffffffffffffffff_param_18,
	.param .f32 _Z7computefiiffffffffffffffffffffffffff_param_19,
	.param .f32 _Z7computefiiffffffffffffffffffffffffff_param_20,
	.param .f32 _Z7computefiiffffffffffffffffffffffffff_param_21,
	.param .f32 _Z7computefiiffffffffffffffffffffffffff_param_22,
	.param .f32 _Z7computefiiffffffffffffffffffffffffff_param_23,
	.param .f32 _Z7computefiiffffffffffffffffffffffffff_param_24,
	.param .f32 _Z7computefiiffffffffffffffffffffffffff_param_25,
	.param .f32 _Z7computefiiffffffffffffffffffffffffff_param_26,
	.param .f32 _Z7computefiiffffffffffffffffffffffffff_param_27,
	.param .f32 _Z7computefiiffffffffffffffffffffffffff_param_28
)
{
	.local .align 8 .b8 	__local_depot0[40];
	.reg .b64 	%SP;
	.reg .b64 	%SPL;
	.reg .pred 	%p<31>;
	.reg .b32 	%r<93>;
	.reg .b32 	%f<145>;
	.reg .b64 	%rd<42>;
	.reg .b64 	%fd<6>;

	mov.u64 	%SPL, __local_depot0;
	cvta.local.u64 	%SP, %SPL;
	ld.param.f32 	%f143, [_Z7computefiiffffffffffffffffffffffffff_param_0];
	ld.param.u32 	%r36, [_Z7computefiiffffffffffffffffffffffffff_param_1];
	ld.param.u32 	%r37, [_Z7computefiiffffffffffffffffffffffffff_param_2];
	ld.param.f32 	%f26, [_Z7computefiiffffffffffffffffffffffffff_param_3];
	ld.param.f32 	%f27, [_Z7computefiiffffffffffffffffffffffffff_param_4];
	ld.param.f32 	%f28, [_Z7computefiiffffffffffffffffffffffffff_param_10];
	ld.param.f32 	%f29, [_Z7computefiiffffffffffffffffffffffffff_param_11];
	ld.param.f32 	%f30, [_Z7computefiiffffffffffffffffffffffffff_param_12];
	ld.param.f32 	%f31, [_Z7computefiiffffffffffffffffffffffffff_param_13];
	ld.param.f32 	%f32, [_Z7computefiiffffffffffffffffffffffffff_param_14];
	ld.param.f32 	%f33, [_Z7computefiiffffffffffffffffffffffffff_param_15];
	ld.param.f32 	%f34, [_Z7computefiiffffffffffffffffffffffffff_param_16];
	ld.param.f32 	%f35, [_Z7computefiiffffffffffffffffffffffffff_param_17];
	ld.param.f32 	%f36, [_Z7computefiiffffffffffffffffffffffffff_param_18];
	ld.param.f32 	%f37, [_Z7computefiiffffffffffffffffffffffffff_param_19];
	ld.param.f32 	%f38, [_Z7computefiiffffffffffffffffffffffffff_param_20];
	ld.param.f32 	%f39, [_Z7computefiiffffffffffffffffffffffffff_param_21];
	ld.param.f32 	%f40, [_Z7computefiiffffffffffffffffffffffffff_param_22];
	ld.param.f32 	%f41, [_Z7computefiiffffffffffffffffffffffffff_param_23];
	ld.param.f32 	%f42, [_Z7computefiiffffffffffffffffffffffffff_param_24];
	ld.param.f32 	%f43, [_Z7computefiiffffffffffffffffffffffffff_param_25];
	ld.param.f32 	%f44, [_Z7computefiiffffffffffffffffffffffffff_param_26];
	ld.param.f32 	%f45, [_Z7computefiiffffffffffffffffffffffffff_param_27];
	ld.param.f32 	%f46, [_Z7computefiiffffffffffffffffffffffffff_param_28];
	add.u64 	%rd1, %SPL, 0;
	add.u64 	%rd2, %SPL, 0;
	setp.lt.s32 	%p3, %r36, 1;
	@%p3 bra 	$L__BB0_21;
	setp.lt.s32 	%p4, %r37, 1;
	div.rn.f32 	%f47, %f26, 0f00000000;
	mul.f32 	%f48, %f47, %f27;
	div.rn.f32 	%f49, %f48, 0f3F8559B4;
	div.rn.f32 	%f50, %f49, 0f040BD49E;
	add.f32 	%f1, %f50, 0f00000000;
	mov.b32 	%r1, %f1;
	shr.u32 	%r38, %r1, 23;
	and.b32  	%r39, %r38, 224;
	add.s32 	%r2, %r39, -128;
	and.b32  	%r3, %r38, 31;
	add.f32 	%f51, %f28, 0f3605BDC3;
	div.rn.f32 	%f52, %f29, %f30;
	div.rn.f32 	%f53, %f31, %f32;
	mov.f32 	%f54, 0f00000000;
	div.rn.f32 	%f55, %f54, %f33;
	mul.f32 	%f56, %f53, %f55;
	mul.f32 	%f57, %f52, %f56;
	sub.f32 	%f2, %f51, %f57;
	sub.f32 	%f58, %f36, %f37;
	add.f32 	%f59, %f58, 0f00001C8C;
	add.f32 	%f3, %f35, %f59;
	div.rn.f32 	%f60, %f38, %f39;
	abs.f32 	%f4, %f60;
	abs.f32 	%f5, %f3;
	mov.b32 	%r4, %f60;
	add.f32 	%f6, %f4, %f5;
	add.f32 	%f61, %f40, 0f05D166B9;
	sub.f32 	%f7, %f61, %f41;
	add.f32 	%f8, %f43, %f44;
	mov.b32 	%r5, %f8;
	shr.u32 	%r40, %r5, 23;
	and.b32  	%r41, %r40, 224;
	add.s32 	%r6, %r41, -128;
	and.b32  	%r7, %r40, 31;
	mov.f32 	%f62, 0f433DA666;
	div.rn.f32 	%f63, %f62, %f46;
	add.f32 	%f9, %f45, %f63;
	@%p4 bra 	$L__BB0_21;
	mul.f32 	%f64, %f1, 0f3F22F983;
	cvt.rni.s32.f32 	%r43, %f64;
	cvt.rn.f32.s32 	%f65, %r43;
	shr.u32 	%r44, %r2, 5;
	mul.wide.u32 	%rd15, %r44, 4;
	sub.s64 	%rd3, %rd2, %rd15;
	setp.gt.f32 	%p5, %f5, %f4;
	selp.f32 	%f10, %f5, %f4, %p5;
	mul.f32 	%f66, %f8, 0f3F22F983;
	cvt.rni.s32.f32 	%r45, %f66;
	cvt.rn.f32.s32 	%f67, %r45;
	shr.u32 	%r46, %r6, 5;
	mul.wide.u32 	%rd16, %r46, 4;
	sub.s64 	%rd4, %rd1, %rd16;
	mov.f32 	%f68, 0f00000000;
	mul.rn.f32 	%f69, %f8, %f68;
	abs.f32 	%f70, %f8;
	setp.eq.f32 	%p6, %f70, 0f7F800000;
	setp.ltu.f32 	%p7, %f70, 0f47CE4780;
	mul.rn.f32 	%f71, %f1, %f68;
	abs.f32 	%f72, %f1;
	setp.eq.f32 	%p8, %f72, 0f7F800000;
	setp.ltu.f32 	%p9, %f72, 0f47CE4780;
	or.pred  	%p1, %p9, %p8;
	selp.b32 	%r8, %r43, 0, %p9;
	fma.rn.f32 	%f73, %f65, 0fBFC90FDA, %f1;
	fma.rn.f32 	%f74, %f65, 0fB3A22168, %f73;
	fma.rn.f32 	%f75, %f65, 0fA7C234C5, %f74;
	selp.f32 	%f11, %f75, %f71, %p9;
	or.pred  	%p2, %p7, %p6;
	selp.b32 	%r9, %r45, 0, %p7;
	fma.rn.f32 	%f76, %f67, 0fBFC90FDA, %f8;
	fma.rn.f32 	%f77, %f67, 0fB3A22168, %f76;
	fma.rn.f32 	%f78, %f67, 0fA7C234C5, %f77;
	selp.f32 	%f12, %f78, %f69, %p7;
	mov.f32 	%f79, 0f0213B237;
	div.rn.f32 	%f13, %f79, %f9;
	shl.b32 	%r47, %r5, 8;
	or.b32  	%r10, %r47, -2147483648;
	selp.f32 	%f14, 0f3F6EE581, 0f3FEEE581, %p5;
	selp.f32 	%f15, %f4, %f5, %p5;
	shl.b32 	%r48, %r1, 8;
	or.b32  	%r11, %r48, -2147483648;
	mov.b32 	%r83, 0;
	div.rn.f32 	%f96, %f15, %f10;
	mov.u64 	%rd26, __cudart_i2opi_f;
$L__BB0_3:
	mov.b32 	%r84, 0;
$L__BB0_4:
	mov.u32 	%r88, %r8;
	mov.f32 	%f141, %f11;
	@%p1 bra 	$L__BB0_10;
	mov.b64 	%rd40, 0;
	mov.b32 	%r85, 0;
	mov.u64 	%rd38, __cudart_i2opi_f;
	mov.u64 	%rd39, %rd2;
$L__BB0_6:
	.pragma "nounroll";
	ld.global.nc.u32 	%r51, [%rd38];
	mad.wide.u32 	%rd19, %r51, %r11, %rd40;
	shr.u64 	%rd40, %rd19, 32;
	st.local.u32 	[%rd39], %rd19;
	add.s32 	%r85, %r85, 1;
	add.s64 	%rd39, %rd39, 4;
	add.s64 	%rd38, %rd38, 4;
	setp.ne.s32 	%p10, %r85, 6;
	@%p10 bra 	$L__BB0_6;
	setp.eq.s32 	%p11, %r3, 0;
	st.local.u32 	[%rd2+24], %rd40;
	ld.local.u32 	%r86, [%rd3+24];
	ld.local.u32 	%r87, [%rd3+20];
	@%p11 bra 	$L__BB0_9;
	shf.l.wrap.b32 	%r86, %r87, %r86, %r3;
	ld.local.u32 	%r52, [%rd3+16];
	shf.l.wrap.b32 	%r87, %r52, %r87, %r3;
$L__BB0_9:
	setp.lt.s32 	%p12, %r1, 0;
	shr.u32 	%r53, %r86, 30;
	shf.l.wrap.b32 	%r54, %r87, %r86, 2;
	shl.b32 	%r55, %r87, 2;
	shr.u32 	%r56, %r54, 31;
	add.s32 	%r57, %r56, %r53;
	neg.s32 	%r58, %r57;
	selp.b32 	%r88, %r58, %r57, %p12;
	xor.b32  	%r59, %r54, %r1;
	shr.s32 	%r60, %r54, 31;
	xor.b32  	%r61, %r60, %r54;
	xor.b32  	%r62, %r60, %r55;
	cvt.u64.u32 	%rd20, %r61;
	shl.b64 	%rd21, %rd20, 32;
	cvt.u64.u32 	%rd22, %r62;
	or.b64  	%rd23, %rd21, %rd22;
	cvt.rn.f64.s64 	%fd1, %rd23;
	mul.f64 	%fd2, %fd1, 0d3BF921FB54442D19;
	cvt.rn.f32.f64 	%f80, %fd2;
	neg.f32 	%f81, %f80;
	setp.lt.s32 	%p13, %r59, 0;
	selp.f32 	%f141, %f81, %f80, %p13;
$L__BB0_10:
	mul.rn.f32 	%f82, %f141, %f141;
	and.b32  	%r63, %r88, 1;
	setp.eq.b32 	%p14, %r63, 1;
	selp.f32 	%f83, 0f3F800000, %f141, %p14;
	fma.rn.f32 	%f84, %f82, %f83, 0f00000000;
	fma.rn.f32 	%f85, %f82, 0f37CBAC00, 0fBAB607ED;
	selp.f32 	%f86, %f85, 0fB94D4153, %p14;
	selp.f32 	%f87, 0f3D2AAABB, 0f3C0885E4, %p14;
	fma.rn.f32 	%f88, %f86, %f82, %f87;
	selp.f32 	%f89, 0fBEFFFFFF, 0fBE2AAAA8, %p14;
	fma.rn.f32 	%f90, %f88, %f82, %f89;
	fma.rn.f32 	%f91, %f90, %f84, %f83;
	and.b32  	%r64, %r88, 2;
	setp.eq.s32 	%p15, %r64, 0;
	mov.f32 	%f92, 0f00000000;
	sub.f32 	%f93, %f92, %f91;
	selp.f32 	%f94, %f91, %f93, %p15;
	setp.neu.f32 	%p16, %f143, %f94;
	@%p16 bra 	$L__BB0_19;
	abs.f32 	%f95, %f6;
	setp.nan.f32 	%p17, %f95, %f95;
	setp.eq.f32 	%p18, %f4, %f5;
	setp.eq.f32 	%p19, %f10, 0f00000000;
	setp.lt.s32 	%p20, %r4, 0;
	setp.gt.f32 	%p21, %f5, %f4;
	mul.f32 	%f97, %f96, %f96;
	fma.rn.f32 	%f98, %f97, 0f3B33710B, 0fBC807748;
	fma.rn.f32 	%f99, %f98, %f97, 0f3D2CDAB2;
	fma.rn.f32 	%f100, %f99, %f97, 0fBD992D10;
	fma.rn.f32 	%f101, %f100, %f97, 0f3DD9EA6C;
	fma.rn.f32 	%f102, %f101, %f97, 0fBE117CB1;
	fma.rn.f32 	%f103, %f102, %f97, 0f3E4CBCE0;
	fma.rn.f32 	%f104, %f103, %f97, 0fBEAAAA7D;
	mul.f32 	%f105, %f97, %f104;
	fma.rn.f32 	%f106, %f105, %f96, %f96;
	neg.f32 	%f107, %f106;
	fma.rn.f32 	%f108, 0f3F6EE581, 0f3FD774EB, %f107;
	selp.f32 	%f109, %f108, %f106, %p21;
	selp.f32 	%f110, %f106, %f107, %p21;
	fma.rn.f32 	%f111, %f14, 0f3FD774EB, %f110;
	selp.f32 	%f112, %f111, %f109, %p20;
	selp.f32 	%f113, 0f4016CBE4, 0f3F490FDB, %p20;
	selp.f32 	%f114, %f113, %f112, %p18;
	selp.f32 	%f115, 0f40490FDB, 0f00000000, %p20;
	selp.f32 	%f116, %f115, %f114, %p19;
	copysign.f32 	%f117, %f3, %f116;
	selp.f32 	%f118, %f6, %f117, %p17;
	add.f32 	%f119, %f118, 0f00000000;
	sub.f32 	%f120, %f34, %f119;
	setp.geu.f32 	%p22, %f2, %f120;
	mov.f32 	%f143, %f2;
	@%p22 bra 	$L__BB0_19;
	mov.u32 	%r92, %r9;
	mov.f32 	%f142, %f12;
	@%p2 bra 	$L__BB0_18;
	mov.b64 	%rd41, 0;
	mov.b32 	%r89, 0;
$L__BB0_14:
	.pragma "nounroll";
	mul.wide.u32 	%rd25, %r89, 4;
	add.s64 	%rd27, %rd26, %rd25;
	ld.global.nc.u32 	%r66, [%rd27];
	mad.wide.u32 	%rd28, %r66, %r10, %rd41;
	shr.u64 	%rd41, %rd28, 32;
	add.s64 	%rd29, %rd1, %rd25;
	st.local.u32 	[%rd29], %rd28;
	add.s32 	%r89, %r89, 1;
	setp.ne.s32 	%p23, %r89, 6;
	@%p23 bra 	$L__BB0_14;
	setp.eq.s32 	%p24, %r7, 0;
	st.local.u32 	[%rd1+24], %rd41;
	ld.local.u32 	%r90, [%rd4+24];
	ld.local.u32 	%r91, [%rd4+20];
	@%p24 bra 	$L__BB0_17;
	shf.l.wrap.b32 	%r90, %r91, %r90, %r7;
	ld.local.u32 	%r67, [%rd4+16];
	shf.l.wrap.b32 	%r91, %r67, %r91, %r7;
$L__BB0_17:
	setp.lt.s32 	%p25, %r5, 0;
	shr.u32 	%r68, %r90, 30;
	shf.l.wrap.b32 	%r69, %r91, %r90, 2;
	shl.b32 	%r70, %r91, 2;
	shr.u32 	%r71, %r69, 31;
	add.s32 	%r72, %r71, %r68;
	neg.s32 	%r73, %r72;
	selp.b32 	%r92, %r73, %r72, %p25;
	xor.b32  	%r74, %r69, %r5;
	shr.s32 	%r75, %r69, 31;
	xor.b32  	%r76, %r75, %r69;
	xor.b32  	%r77, %r75, %r70;
	cvt.u64.u32 	%rd30, %r76;
	shl.b64 	%rd31, %rd30, 32;
	cvt.u64.u32 	%rd32, %r77;
	or.b64  	%rd33, %rd31, %rd32;
	cvt.rn.f64.s64 	%fd3, %rd33;
	mul.f64 	%fd4, %fd3, 0d3BF921FB54442D19;
	cvt.rn.f32.f64 	%f121, %fd4;
	neg.f32 	%f122, %f121;
	setp.lt.s32 	%p26, %r74, 0;
	selp.f32 	%f142, %f122, %f121, %p26;
$L__BB0_18:
	add.s32 	%r78, %r92, 1;
	mul.rn.f32 	%f123, %f142, %f142;
	and.b32  	%r79, %r92, 1;
	setp.eq.b32 	%p27, %r79, 1;
	selp.f32 	%f124, %f142, 0f3F800000, %p27;
	fma.rn.f32 	%f125, %f123, %f124, 0f00000000;
	fma.rn.f32 	%f126, %f123, 0f37CBAC00, 0fBAB607ED;
	selp.f32 	%f127, 0fB94D4153, %f126, %p27;
	selp.f32 	%f128, 0f3C0885E4, 0f3D2AAABB, %p27;
	fma.rn.f32 	%f129, %f127, %f123, %f128;
	selp.f32 	%f130, 0fBE2AAAA8, 0fBEFFFFFF, %p27;
	fma.rn.f32 	%f131, %f129, %f123, %f130;
	fma.rn.f32 	%f132, %f131, %f125, %f124;
	and.b32  	%r80, %r78, 2;
	setp.eq.s32 	%p28, %r80, 0;
	mov.f32 	%f133, 0f00000000;
	sub.f32 	%f134, %f133, %f132;
	selp.f32 	%f135, %f132, %f134, %p28;
	div.rn.f32 	%f136, %f42, %f135;
	add.f32 	%f137, %f7, %f136;
	add.f32 	%f138, %f2, %f137;
	sub.f32 	%f143, %f138, %f13;
$L__BB0_19:
	add.s32 	%r84, %r84, 1;
	setp.ne.s32 	%p29, %r84, %r37;
	@%p29 bra 	$L__BB0_4;
	add.s32 	%r83, %r83, 1;
	setp.ne.s32 	%p30, %r83, %r36;
	@%p30 bra 	$L__BB0_3;
$L__BB0_21:
	add.u64 	%rd34, %SP, 32;
	add.u64 	%rd35, %SPL, 32;
	cvt.f64.f32 	%fd5, %f143;
	st.local.f64 	[%rd35], %fd5;
	mov.u64 	%rd36, $str;
	cvta.global.u64 	%rd37, %rd36;
	{ // callseq 0, 0
	.param .b64 param0;
	st.param.b64 	[param0], %rd37;
	.param .b64 param1;
	st.param.b64 	[param1], %rd34;
	.param .b32 retval0;
	call.uni (retval0), 
	vprintf, 
	(
	param0, 
	param1
	);
	ld.param.b32 	%r81, [retval0];
	} // callseq 0
	ret;

}


// ===== COMPILED SASS (sm_100) =====

	.target	sm_100

	.elftype	@"ET_EXEC"


//--------------------- .note.nv.tkinfo           --------------------------
	.section	.note.nv.tkinfo,"",@"SHT_NOTE"
	.sectionflags	@"SHF_NOTE_NV_TKINFO"
	.tkinfo
        /*0018*/ 	.word	0x00000002
        /*0030*/ 	.string	""
        /*0030*/ 	.string	"ptxas"
        /*0030*/ 	.string	"Cuda compilation tools, release 13.0, V13.0.88"
        /*0030*/ 	.string	"Build cuda_13.0.r13.0/compiler.36424714_0"
        /*0030*/ 	.string	"-arch sm_100 -m 64 "



//--------------------- .note.nv.cuinfo           --------------------------
	.section	.note.nv.cuinfo,"",@"SHT_NOTE"
	.sectionflags	@"SHF_NOTE_NV_CUINFO"
        /*0018*/ 	.short	0x0002
        /*001a*/ 	.short	0x0064
        /*001c*/ 	.short	0x0082
	.zero		2


//--------------------- .nv.info                  --------------------------
	.section	.nv.info,"",@"SHT_CUDA_INFO"
	.align	4


	//----- nvinfo : EIATTR_REGCOUNT
	.align		4
        /*0000*/ 	.byte	0x04, 0x2f
        /*0002*/ 	.short	(.L_3 - .L_2)
	.align		4
.L_2:
        /*0004*/ 	.word	index@(_Z7computefiiffffffffffffffffffffffffff)
        /*0008*/ 	.word	0x00000024


	//----- nvinfo : EIATTR_FRAME_SIZE
	.align		4
.L_3:
        /*000c*/ 	.byte	0x04, 0x11
        /*000e*/ 	.short	(.L_5 - .L_4)
	.align		4
.L_4:
        /*0010*/ 	.word	index@($__internal_0_$__cuda_sm3x_div_rn_noftz_f32_slowpath)
        /*0014*/ 	.word	0x00000028


	//----- nvinfo : EIATTR_FRAME_SIZE
	.align		4
.L_5:
        /*0018*/ 	.byte	0x04, 0x11
        /*001a*/ 	.short	(.L_7 - .L_6)
	.align		4
.L_6:
        /*001c*/ 	.word	index@(_Z7computefiiffffffffffffffffffffffffff)
        /*0020*/ 	.word	0x00000028


	//----- nvinfo : EIATTR_MIN_STACK_SIZE
	.align		4
.L_7:
        /*0024*/ 	.byte	0x04, 0x12
        /*0026*/ 	.short	(.L_9 - .L_8)
	.align		4
.L_8:
        /*0028*/ 	.word	index@(_Z7computefiiffffffffffffffffffffffffff)
        /*002c*/ 	.word	0x00000028
.L_9:


//--------------------- .nv.compat                --------------------------
	.section	.nv.compat,"",@"SHT_CUDA_COMPAT_INFO"
	.align	4
        /*0000*/ 	.byte	0x02, 0x09, 0x00, 0x00, 0x02, 0x02, 0x01, 0x00, 0x02, 0x05, 0x05, 0x00, 0x03, 0x07, 0x01, 0x01
        /*0010*/ 	.byte	0x02, 0x03, 0x00, 0x00, 0x02, 0x06, 0x01, 0x00, 0x04, 0x0b, 0x08, 0x00, 0x01, 0x00, 0x00, 0x00
        /*0020*/ 	.byte	0x00, 0x00, 0x00, 0x00


//--------------------- .nv.info._Z7computefiiffffffffffffffffffffffffff --------------------------
	.section	.nv.info._Z7computefiiffffffffffffffffffffffffff,"",@"SHT_CUDA_INFO"
	.sectionflags	@""
	.align	4


	//----- nvinfo : EIATTR_CUDA_API_VERSION
	.align		4
        /*0000*/ 	.byte	0x04, 0x37
        /*0002*/ 	.short	(.L_11 - .L_10)
.L_10:
        /*0004*/ 	.word	0x00000082


	//----- nvinfo : EIATTR_KPARAM_INFO
	.align		4
.L_11:
        /*0008*/ 	.byte	0x04, 0x17
        /*000a*/ 	.short	(.L_13 - .L_12)
.L_12:
        /*000c*/ 	.word	0x00000000
        /*0010*/ 	.short	0x001c
        /*0012*/ 	.short	0x0070
        /*0014*/ 	.byte	0x00, 0xf0, 0x11, 0x00


	//----- nvinfo : EIATTR_KPARAM_INFO
	.align		4
.L_13:
        /*0018*/ 	.byte	0x04, 0x17
        /*001a*/ 	.short	(.L_15 - .L_14)
.L_14:
        /*001c*/ 	.word	0x00000000
        /*0020*/ 	.short	0x001b
        /*0022*/ 	.short	0x006c
        /*0024*/ 	.byte	0x00, 0xf0, 0x11, 0x00


	//----- nvinfo : EIATTR_KPARAM_INFO
	.align		4
.L_15:
        /*0028*/ 	.byte	0x04, 0x17
        /*002a*/ 	.short	(.L_17 - .L_16)
.L_16:
        /*002c*/ 	.word	0x00000000
        /*0030*/ 	.short	0x001a
        /*0032*/ 	.short	0x0068
        /*0034*/ 	.byte	0x00, 0xf0, 0x11, 0x00


	//----- nvinfo : EIATTR_KPARAM_INFO
	.align		4
.L_17:
        /*0038*/ 	.byte	0x04, 0x17
        /*003a*/ 	.short	(.L_19 - .L_18)
.L_18:
        /*003c*/ 	.word	0x00000000
        /*0040*/ 	.short	0x0019
        /*0042*/ 	.short	0x0064
        /*0044*/ 	.byte	0x00, 0xf0, 0x11, 0x00


	//----- nvinfo : EIATTR_KPARAM_INFO
	.align		4
.L_19:
        /*0048*/ 	.byte	0x04, 0x17
        /*004a*/ 	.short	(.L_21 - .L_20)
.L_20:
        /*004c*/ 	.word	0x00000000
        /*0050*/ 	.short	0x0018
        /*0052*/ 	.short	0x0060
        /*0054*/ 	.byte	0x00, 0xf0, 0x11, 0x00


	//----- nvinfo : EIATTR_KPARAM_INFO
	.align		4
.L_21:
        /*0058*/ 	.byte	0x04, 0x17
        /*005a*/ 	.short	(.L_23 - .L_22)
.L_22:
        /*005c*/ 	.word	0x00000000
        /*0060*/ 	.short	0x0017
        /*0062*/ 	.short	0x005c
        /*0064*/ 	.byte	0x00, 0xf0, 0x11, 0x00


	//----- nvinfo : EIATTR_KPARAM_INFO
	.align		4
.L_23:
        /*0068*/ 	.byte	0x04, 0x17
        /*006a*/ 	.short	(.L_25 - .L_24)
.L_24:
        /*006c*/ 	.word	0x00000000
        /*0070*/ 	.short	0x0016
        /*0072*/ 	.short	0x0058
        /*0074*/ 	.byte	0x00, 0xf0, 0x11, 0x00


	//----- nvinfo : EIATTR_KPARAM_INFO
	.align		4
.L_25:
        /*0078*/ 	.byte	0x04, 0x17
        /*007a*/ 	.short	(.L_27 - .L_26)
.L_26:
        /*007c*/ 	.word	0x00000000
        /*0080*/ 	.short	0x0015
        /*0082*/ 	.short	0x0054
        /*0084*/ 	.byte	0x00, 0xf0, 0x11, 0x00


	//----- nvinfo : EIATTR_KPARAM_INFO
	.align		4
.L_27:
        /*0088*/ 	.byte	0x04, 0x17
        /*008a*/ 	.short	(.L_29 - .L_28)
.L_28:
        /*008c*/ 	.word	0x00000000
        /*0090*/ 	.short	0x0014
        /*0092*/ 	.short	0x0050
        /*0094*/ 	.byte	0x00, 0xf0, 0x11, 0x00


	//----- nvinfo : EIATTR_KPARAM_INFO
	.align		4
.L_29:
        /*0098*/ 	.byte	0x04, 0x17
        /*009a*/ 	.short	(.L_31 - .L_30)
.L_30:
        /*009c*/ 	.word	0x00000000
        /*00a0*/ 	.short	0x0013
        /*00a2*/ 	.short	0x004c
        /*00a4*/ 	.byte	0x00, 0xf0, 0x11, 0x00


	//----- nvinfo : EIATTR_KPARAM_INFO
	.align		4
.L_31:
        /*00a8*/ 	.byte	0x04, 0x17
        /*00aa*/ 	.short	(.L_33 - .L_32)
.L_32:
        /*00ac*/ 	.word	0x00000000
        /*00b0*/ 	.short	0x0012
        /*00b2*/ 	.short	0x0048
        /*00b4*/ 	.byte	0x00, 0xf0, 0x11, 0x00


	//----- nvinfo : EIATTR_KPARAM_INFO
	.align		4
.L_33:
        /*00b8*/ 	.byte	0x04, 0x17
        /*00ba*/ 	.short	(.L_35 - .L_34)
.L_34:
        /*00bc*/ 	.word	0x00000000
        /*00c0*/ 	.short	0x0011
        /*00c2*/ 	.short	0x0044
        /*00c4*/ 	.byte	0x00, 0xf0, 0x11, 0x00


	//----- nvinfo : EIATTR_KPARAM_INFO
	.align		4
.L_35:
        /*00c8*/ 	.byte	0x04, 0x17
        /*00ca*/ 	.short	(.L_37 - .L_36)
.L_36:
        /*00cc*/ 	.word	0x00000000
        /*00d0*/ 	.short	0x0010
        /*00d2*/ 	.short	0x0040
        /*00d4*/ 	.byte	0x00, 0xf0, 0x11, 0x00


	//----- nvinfo : EIATTR_KPARAM_INFO
	.align		4
.L_37:
        /*00d8*/ 	.byte	0x04, 0x17
        /*00da*/ 	.short	(.L_39 - .L_38)
.L_38:
        /*00dc*/ 	.word	0x00000000
        /*00e0*/ 	.short	0x000f
        /*00e2*/ 	.short	0x003c
        /*00e4*/ 	.byte	0x00, 0xf0, 0x11, 0x00


	//----- nvinfo : EIATTR_KPARAM_INFO
	.align		4
.L_39:
        /*00e8*/ 	.byte	0x04, 0x17
        /*00ea*/ 	.short	(.L_41 - .L_40)
.L_40:
        /*00ec*/ 	.word	0x00000000
        /*00f0*/ 	.short	0x000e
        /*00f2*/ 	.short	0x0038
        /*00f4*/ 	.byte	0x00, 0xf0, 0x11, 0x00


	//----- nvinfo : EIATTR_KPARAM_INFO
	.align		4
.L_41:
        /*00f8*/ 	.byte	0x04, 0x17
        /*00fa*/ 	.short	(.L_43 - .L_42)
.L_42:
        /*00fc*/ 	.word	0x00000000
        /*0100*/ 	.short	0x000d
        /*0102*/ 	.short	0x0034
        /*0104*/ 	.byte	0x00, 0xf0, 0x11, 0x00


	//----- nvinfo : EIATTR_KPARAM_INFO
	.align		4
.L_43:
        /*0108*/ 	.byte	0x04, 0x17
        /*010a*/ 	.short	(.L_45 - .L_44)
.L_44:
        /*010c*/ 	.word	0x00000000
        /*0110*/ 	.short	0x000c
        /*0112*/ 	.short	0x0030
        /*0114*/ 	.byte	0x00, 0xf0, 0x11, 0x00


	//----- nvinfo : EIATTR_KPARAM_INFO
	.align		4
.L_45:
        /*0118*/ 	.byte	0x04, 0x17
        /*011a*/ 	.short	(.L_47 - .L_46)
.L_46:
        /*011c*/ 	.word	0x00000000
        /*0120*/ 	.short	0x000b
        /*0122*/ 	.short	0x002c
        /*0124*/ 	.byte	0x00, 0xf0, 0x11, 0x00


	//----- nvinfo : EIATTR_KPARAM_INFO
	.align		4
.L_47:
        /*0128*/ 	.byte	0x04, 0x17
        /*012a*/ 	.short	(.L_49 - .L_48)
.L_48:
        /*012c*/ 	.word	0x00000000
        /*0130*/ 	.short	0x000a
        /*0132*/ 	.short	0x0028
        /*0134*/ 	.byte	0x00, 0xf0, 0x11, 0x00


	//----- nvinfo : EIATTR_KPARAM_INFO
	.align		4
.L_49:
        /*0138*/ 	.byte	0x04, 0x17
        /*013a*/ 	.short	(.L_51 - .L_50)
.L_50:
        /*013c*/ 	.word	0x00000000
        /*0140*/ 	.short	0x0009
        /*0142*/ 	.short	0x0024
        /*0144*/ 	.byte	0x00, 0xf0, 0x11, 0x00


	//----- nvinfo : EIATTR_KPARAM_INFO
	.align		4
.L_51:
        /*0148*/ 	.byte	0x04, 0x17
        /*014a*/ 	.short	(.L_53 - .L_52)
.L_52:
        /*014c*/ 	.word	0x00000000
        /*0150*/ 	.short	0x0008
        /*0152*/ 	.short	0x0020
        /*0154*/ 	.byte	0x00, 0xf0, 0x11, 0x00


	//----- nvinfo : EIATTR_KPARAM_INFO
	.align		4
.L_53:
        /*0158*/ 	.byte	0x04, 0x17
        /*015a*/ 	.short	(.L_55 - .L_54)
.L_54:
        /*015c*/ 	.word	0x00000000
        /*0160*/ 	.short	0x0007
        /*0162*/ 	.short	0x001c
        /*0164*/ 	.byte	0x00, 0xf0, 0x11, 0x00


	//----- nvinfo : EIATTR_KPARAM_INFO
	.align		4
.L_55:
        /*0168*/ 	.byte	0x04, 0x17
        /*016a*/ 	.short	(.L_57 - .L_56)
.L_56:
        /*016c*/ 	.word	0x00000000
        /*0170*/ 	.short	0x0006
        /*0172*/ 	.short	0x0018
        /*0174*/ 	.byte	0x00, 0xf0, 0x11, 0x00


	//----- nvinfo : EIATTR_KPARAM_INFO
	.align		4
.L_57:
        /*0178*/ 	.byte	0x04, 0x17
        /*017a*/ 	.short	(.L_59 - .L_58)
.L_58:
        /*017c*/ 	.word	0x00000000
        /*0180*/ 	.short	0x0005
        /*0182*/ 	.short	0x0014
        /*0184*/ 	.byte	0x00, 0xf0, 0x11, 0x00


	//----- nvinfo : EIATTR_KPARAM_INFO
	.align		4
.L_59:
        /*0188*/ 	.byte	0x04, 0x17
        /*018a*/ 	.short	(.L_61 - .L_60)
.L_60:
        /*018c*/ 	.word	0x00000000
        /*0190*/ 	.short	0x0004
        /*0192*/ 	.short	0x0010
        /*0194*/ 	.byte	0x00, 0xf0, 0x11, 0x00


	//----- nvinfo : EIATTR_KPARAM_INFO
	.align		4
.L_61:
        /*0198*/ 	.byte	0x04, 0x17
        /*019a*/ 	.short	(.L_63 - .L_62)
.L_62:
        /*019c*/ 	.word	0x00000000
        /*01a0*/ 	.short	0x0003
        /*01a2*/ 	.short	0x000c
        /*01a4*/ 	.byte	0x00, 0xf0, 0x11, 0x00


	//----- nvinfo : EIATTR_KPARAM_INFO
	.align		4
.L_63:
        /*01a8*/ 	.byte	0x04, 0x17
        /*01aa*/ 	.short	(.L_65 - .L_64)
.L_64:
        /*01ac*/ 	.word	0x00000000
        /*01b0*/ 	.short	0x0002
        /*01b2*/ 	.short	0x0008
        /*01b4*/ 	.byte	0x00, 0xf0, 0x11, 0x00


	//----- nvinfo : EIATTR_KPARAM_INFO
	.align		4
.L_65:
        /*01b8*/ 	.byte	0x04, 0x17
        /*01ba*/ 	.short	(.L_67 - .L_66)
.L_66:
        /*01bc*/ 	.word	0x00000000
        /*01c0*/ 	.short	0x0001
        /*01c2*/ 	.short	0x0004
        /*01c4*/ 	.byte	0x00, 0xf0, 0x11, 0x00


	//----- nvinfo : EIATTR_KPARAM_INFO
	.align		4
.L_67:
        /*01c8*/ 	.byte	0x04, 0x17
        /*01ca*/ 	.short	(.L_69 - .L_68)
.L_68:
        /*01cc*/ 	.word	0x00000000
        /*01d0*/ 	.short	0x0000
        /*01d2*/ 	.short	0x0000
        /*01d4*/ 	.byte	0x00, 0xf0, 0x11, 0x00


	//----- nvinfo : EIATTR_SPARSE_MMA_MASK
	.align		4
.L_69:
        /*01d8*/ 	.byte	0x03, 0x50
        /*01da*/ 	.short	0x0000


	//----- nvinfo : EIATTR_MAXREG_COUNT
	.align		4
        /*01dc*/ 	.byte	0x03, 0x1b
        /*01de*/ 	.short	0x00ff


	//----- nvinfo : EIATTR_EXTERNS
	.align		4
        /*01e0*/ 	.byte	0x04, 0x0f
        /*01e2*/ 	.short	(.L_71 - .L_70)


	//   ....[0]....
	.align		4
.L_70:
        /*01e4*/ 	.word	index@(vprintf)


	//----- nvinfo : EIATTR_MERCURY_ISA_VERSION
	.align		4
.L_71:
        /*01e8*/ 	.byte	0x03, 0x5f
        /*01ea*/ 	.short	0x0101


	//----- nvinfo : EIATTR_VRC_CTA_INIT_COUNT
	.align		4
        /*01ec*/ 	.byte	0x02, 0x4a
	.zero		1
	.zero		1


	//----- nvinfo : EIATTR_SYSCALL_OFFSETS
	.align		4
        /*01f0*/ 	.byte	0x04, 0x46
        /*01f2*/ 	.short	(.L_73 - .L_72)


	//   ....[0]....
.L_72:
        /*01f4*/ 	.word	0x00001b30


	//----- nvinfo : EIATTR_EXIT_INSTR_OFFSETS
	.align		4
.L_73:
        /*01f8*/ 	.byte	0x04, 0x1c
        /*01fa*/ 	.short	(.L_75 - .L_74)


	//   ....[0]....
.L_74:
        /*01fc*/ 	.word	0x00001b40


	//----- nvinfo : EIATTR_CRS_STACK_SIZE
	.align		4
.L_75:
        /*0200*/ 	.byte	0x04, 0x1e
        /*0202*/ 	.short	(.L_77 - .L_76)
.L_76:
        /*0204*/ 	.word	0x00000000


	//----- nvinfo : EIATTR_CBANK_PARAM_SIZE
	.align		4
.L_77:
        /*0208*/ 	.byte	0x03, 0x19
        /*020a*/ 	.short	0x0074


	//----- nvinfo : EIATTR_PARAM_CBANK
	.align		4
        /*020c*/ 	.byte	0x04, 0x0a
        /*020e*/ 	.short	(.L_79 - .L_78)
	.align		4
.L_78:
        /*0210*/ 	.word	index@(.nv.constant0._Z7computefiiffffffffffffffffffffffffff)
        /*0214*/ 	.short	0x0380
        /*0216*/ 	.short	0x0074


	//----- nvinfo : EIATTR_SW_WAR
	.align		4
.L_79:
        /*0218*/ 	.byte	0x04, 0x36
        /*021a*/ 	.short	(.L_81 - .L_80)
.L_80:
        /*021c*/ 	.word	0x00000008
.L_81:


//--------------------- .nv.callgraph             --------------------------
	.section	.nv.callgraph,"",@"SHT_CUDA_CALLGRAPH"
	.align	4
	.sectionentsize	8
	.align		4
        /*0000*/ 	.word	0x00000000
	.align		4
        /*0004*/ 	.word	0xffffffff
	.align		4
        /*0008*/ 	.word	index@(_Z7computefiiffffffffffffffffffffffffff)
	.align		4
        /*000c*/ 	.word	index@(vprintf)
	.align		4
        /*0010*/ 	.word	0x00000000
	.align		4
        /*0014*/ 	.word	0xfffffffe
	.align		4
        /*0018*/ 	.word	0x00000000
	.align		4
        /*001c*/ 	.word	0xfffffffd
	.align		4
        /*0020*/ 	.word	0x00000000
	.align		4
        /*0024*/ 	.word	0xfffffffc


//--------------------- .nv.constant4             --------------------------
	.section	.nv.constant4,"a",@progbits
	.align	8
	.align		8
.nv.constant4:
        /*0000*/ 	.dword	vprintf
	.align		8
        /*0008*/ 	.dword	$str
	.align		8
        /*0010*/ 	.dword	__cudart_i2opi_f


//--------------------- .text._Z7computefiiffffffffffffffffffffffffff --------------------------
	.section	.text._Z7computefiiffffffffffffffffffffffffff,"ax",@progbits
	.align	128
        .global         _Z7computefiiffffffffffffffffffffffffff
        .type           _Z7computefiiffffffffffffffffffffffffff,@function
        .size           _Z7computefiiffffffffffffffffffffffffff,(.L_x_38 - _Z7computefiiffffffffffffffffffffffffff)
        .other          _Z7computefiiffffffffffffffffffffffffff,@"STO_CUDA_ENTRY STV_DEFAULT"
_Z7computefiiffffffffffffffffffffffffff:
.text._Z7computefiiffffffffffffffffffffffffff:
[----:B------:R-:W0:Y:S01]  /*0000*/  LDC R1, c[0x0][0x37c] ;  /* 0x0000df00ff017b82 */ /* 0x000e220000000800 */
[----:B------:R-:W1:Y:S07]  /*0010*/  LDCU UR4, c[0x0][0x384] ;  /* 0x00007080ff0477ac */ /* 0x000e6e0008000800 */
[----:B------:R-:W2:Y:S01]  /*0020*/  LDC R6, c[0x0][0x2f8] ;  /* 0x0000be00ff067b82 */ /* 0x000ea20000000800 */
[----:B0-----:R-:W-:Y:S01]  /*0030*/  VIADD R1, R1, 0xffffffd8 ;  /* 0xffffffd801017836 */ /* 0x001fe20000000000 */
[----:B------:R-:W0:Y:S01]  /*0040*/  LDCU UR5, c[0x0][0x380] ;  /* 0x00007000ff0577ac */ /* 0x000e220008000800 */
[----:B------:R-:W3:Y:S01]  /*0050*/  LDCU UR8, c[0x0][0x2fc] ;  /* 0x00005f80ff0877ac */ /* 0x000ee20008000800 */
[----:B-1----:R-:W-:Y:S01]  /*0060*/  UISETP.GE.AND UP0, UPT, UR4, 0x1, UPT ;  /* 0x000000010400788c */ /* 0x002fe2000bf06270 */
[----:B0-----:R-:W-:-:S08]  /*0070*/  IMAD.U32 R27, RZ, RZ, UR5 ;  /* 0x00000005ff1b7e24 */ /* 0x001fd0000f8e00ff */
[----:B--23--:R-:W-:Y:S05]  /*0080*/  BRA.U !UP0, `(.L_x_0) ;  /* 0x0000001908807547 */ /* 0x00cfea000b800000 */
[----:B------:R-:W0:Y:S01]  /*0090*/  LDCU.64 UR4, c[0x0][0x388] ;  /* 0x00007100ff0477ac */ /* 0x000e220008000a00 */
[----:B------:R-:W-:-:S05]  /*00a0*/  MOV R3, 0x7f800000 ;  /* 0x7f80000000037802 */ /* 0x000fca0000000f00 */
[----:B------:R-:W-:-:S04]  /*00b0*/  FFMA R0, -RZ, R3, 1 ;  /* 0x3f800000ff007423 */ /* 0x000fc80000000103 */
[----:B------:R-:W-:Y:S01]  /*00c0*/  FFMA R0, R0, R3, +INF ;  /* 0x7f80000000007423 */ /* 0x000fe20000000003 */
[----:B0-----:R-:W-:-:S03]  /*00d0*/  IMAD.U32 R4, RZ, RZ, UR5 ;  /* 0x00000005ff047e24 */ /* 0x001fc6000f8e00ff */
[----:B------:R-:W-:Y:S01]  /*00e0*/  FFMA R3, R0, UR5, RZ ;  /* 0x0000000500037c23 */ /* 0x000fe200080000ff */
[----:B------:R-:W-:Y:S01]  /*00f0*/  UISETP.GE.AND UP0, UPT, UR4, 0x1, UPT ;  /* 0x000000010400788c */ /* 0x000fe2000bf06270 */
[----:B------:R-:W0:Y:S02]  /*0100*/  FCHK P0, R4, RZ ;  /* 0x000000ff04007302 */ /* 0x000e240000000000 */
[----:B------:R-:W-:-:S04]  /*0110*/  FFMA R2, -RZ, R3, UR5 ;  /* 0x00000005ff027e23 */ /* 0x000fc80008000103 */
[----:B------:R-:W-:Y:S01]  /*0120*/  FFMA R2, R0, R2, R3 ;  /* 0x0000000200027223 */ /* 0x000fe20000000003 */
[----:B0-----:R-:W-:Y:S06]  /*0130*/  @!P0 BRA `(.L_x_1) ;  /* 0x0000000000188947 */ /* 0x001fec0003800000 */
[----:B------:R-:W0:Y:S01]  /*0140*/  LDCU UR4, c[0x0][0x38c] ;  /* 0x00007180ff0477ac */ /* 0x000e220008000800 */
[----:B------:R-:W-:Y:S01]  /*0150*/  IMAD.MOV.U32 R3, RZ, RZ, RZ ;  /* 0x000000ffff037224 */ /* 0x000fe200078e00ff */
[----:B------:R-:W-:Y:S02]  /*0160*/  MOV R24, 0x190 ;  /* 0x0000019000187802 */ /* 0x000fe40000000f00 */
[----:B0-----:R-:W-:-:S07]  /*0170*/  MOV R2, UR4 ;  /* 0x0000000400027c02 */ /* 0x001fce0008000f00 */
[----:B------:R-:W-:Y:S05]  /*0180*/  CALL.REL.NOINC `($__internal_0_$__cuda_sm3x_div_rn_noftz_f32_slowpath) ;  /* 0x0000001800707944 */ /* 0x000fea0003c00000 */
[----:B------:R-:W-:-:S07]  /*0190*/  IMAD.MOV.U32 R2, RZ, RZ, R25 ;  /* 0x000000ffff027224 */ /* 0x000fce00078e0019 */
.L_x_1:
[----:B------:R-:W0:Y:S01]  /*01a0*/  LDCU UR4, c[0x0][0x390] ;  /* 0x00007200ff0477ac */ /* 0x000e220008000800 */
[----:B------:R-:W-:Y:S02]  /*01b0*/  HFMA2 R0, -RZ, RZ, 1.8798828125, 182.5 ;  /* 0x3f8559b4ff007431 */ /* 0x000fe400000001ff */
[----:B------:R-:W-:Y:S01]  /*01c0*/  IMAD.MOV.U32 R3, RZ, RZ, 0x3f75ba82 ;  /* 0x3f75ba82ff037424 */ /* 0x000fe200078e00ff */
[----:B------:R-:W-:Y:S03]  /*01d0*/  BSSY.RECONVERGENT B0, `(.L_x_2) ;  /* 0x000000d000007945 */ /* 0x000fe60003800200 */
[----:B------:R-:W-:-:S04]  /*01e0*/  FFMA R0, R3, -R0, 1 ;  /* 0x3f80000003007423 */ /* 0x000fc80000000800 */
[----:B------:R-:W-:Y:S01]  /*01f0*/  FFMA R3, R0, R3, 0.95987713336944580078 ;  /* 0x3f75ba8200037423 */ /* 0x000fe20000000003 */
[----:B0-----:R-:W-:-:S04]  /*0200*/  FMUL R2, R2, UR4 ;  /* 0x0000000402027c20 */ /* 0x001fc80008400000 */
[----:B------:R-:W0:Y:S01]  /*0210*/  FCHK P0, R2, 1.0418000221252441406 ;  /* 0x3f8559b402007902 */ /* 0x000e220000000000 */
[----:B------:R-:W-:-:S04]  /*0220*/  FFMA R0, R2, R3, RZ ;  /* 0x0000000302007223 */ /* 0x000fc800000000ff */
[----:B------:R-:W-:-:S04]  /*0230*/  FFMA R4, R0, -1.0418000221252441406, R2 ;  /* 0xbf8559b400047823 */ /* 0x000fc80000000002 */
[----:B------:R-:W-:Y:S01]  /*0240*/  FFMA R3, R3, R4, R0 ;  /* 0x0000000403037223 */ /* 0x000fe20000000000 */
[----:B0-----:R-:W-:Y:S06]  /*0250*/  @!P0 BRA `(.L_x_3) ;  /* 0x0000000000108947 */ /* 0x001fec0003800000 */
[----:B------:R-:W-:Y:S01]  /*0260*/  IMAD.MOV.U32 R3, RZ, RZ, 0x3f8559b4 ;  /* 0x3f8559b4ff037424 */ /* 0x000fe200078e00ff */
[----:B------:R-:W-:-:S07]  /*0270*/  MOV R24, 0x290 ;  /* 0x0000029000187802 */ /* 0x000fce0000000f00 */
[----:B------:R-:W-:Y:S05]  /*0280*/  CALL.REL.NOINC `($__internal_0_$__cuda_sm3x_div_rn_noftz_f32_slowpath) ;  /* 0x0000001800307944 */ /* 0x000fea0003c00000 */
[----:B------:R-:W-:-:S07]  /*0290*/  IMAD.MOV.U32 R3, RZ, RZ, R25 ;  /* 0x000000ffff037224 */ /* 0x000fce00078e0019 */
.L_x_3:
[----:B------:R-:W-:Y:S05]  /*02a0*/  BSYNC.RECONVERGENT B0 ;  /* 0x0000000000007941 */ /* 0x000fea0003800200 */
.L_x_2:
[----:B------:R-:W-:Y:S01]  /*02b0*/  MOV R5, 0x7aea573f ;  /* 0x7aea573f00057802 */ /* 0x000fe20000000f00 */
[----:B------:R-:W-:Y:S01]  /*02c0*/  IMAD.MOV.U32 R0, RZ, RZ, 0x40bd49e ;  /* 0x040bd49eff007424 */ /* 0x000fe200078e00ff */
[----:B------:R-:W0:Y:S01]  /*02d0*/  FCHK P0, R3, 1.6437000500958692096e-36 ;  /* 0x040bd49e03007902 */ /* 0x000e220000000000 */
[----:B------:R-:W-:Y:S02]  /*02e0*/  BSSY.RECONVERGENT B0, `(.L_x_4) ;  /* 0x000000c000007945 */ /* 0x000fe40003800200 */
[----:B------:R-:W-:-:S04]  /*02f0*/  FFMA R0, R5, -R0, 1 ;  /* 0x3f80000005007423 */ /* 0x000fc80000000800 */
[----:B------:R-:W-:-:S04]  /*0300*/  FFMA R0, R0, R5, 6.08383512953452879528e+35 ;  /* 0x7aea573f00007423 */ /* 0x000fc80000000005 */
[----:B------:R-:W-:-:S04]  /*0310*/  FFMA R2, R0, R3, RZ ;  /* 0x0000000300027223 */ /* 0x000fc800000000ff */
[----:B------:R-:W-:-:S04]  /*0320*/  FFMA R5, R2, -1.6437000500958692096e-36, R3 ;  /* 0x840bd49e02057823 */ /* 0x000fc80000000003 */
[----:B------:R-:W-:Y:S01]  /*0330*/  FFMA R0, R0, R5, R2 ;  /* 0x0000000500007223 */ /* 0x000fe20000000002 */
[----:B0-----:R-:W-:Y:S06]  /*0340*/  @!P0 BRA `(.L_x_5) ;  /* 0x0000000000148947 */ /* 0x001fec0003800000 */
[----:B------:R-:W-:Y:S02]  /*0350*/  IMAD.MOV.U32 R2, RZ, RZ, R3 ;  /* 0x000000ffff027224 */ /* 0x000fe400078e0003 */
[----:B------:R-:W-:Y:S01]  /*0360*/  HFMA2 R3, -RZ, RZ, 6.1690807342529296875e-05, -73.875 ;  /* 0x040bd49eff037431 */ /* 0x000fe200000001ff */
[----:B------:R-:W-:-:S07]  /*0370*/  MOV R24, 0x390 ;  /* 0x0000039000187802 */ /* 0x000fce0000000f00 */
[----:B------:R-:W-:Y:S05]  /*0380*/  CALL.REL.NOINC `($__internal_0_$__cuda_sm3x_div_rn_noftz_f32_slowpath) ;  /* 0x0000001400f07944 */ /* 0x000fea0003c00000 */
[----:B------:R-:W-:-:S07]  /*0390*/  IMAD.MOV.U32 R0, RZ, RZ, R25 ;  /* 0x000000ffff007224 */ /* 0x000fce00078e0019 */
.L_x_5:
[----:B------:R-:W-:Y:S05]  /*03a0*/  BSYNC.RECONVERGENT B0 ;  /* 0x0000000000007941 */ /* 0x000fea0003800200 */
.L_x_4:
[----:B------:R-:W0:Y:S01]  /*03b0*/  LDC R7, c[0x0][0x3b0] ;  /* 0x0000ec00ff077b82 */ /* 0x000e220000000800 */
[----:B------:R-:W1:Y:S01]  /*03c0*/  LDCU UR4, c[0x0][0x3ac] ;  /* 0x00007580ff0477ac */ /* 0x000e620008000800 */
[----:B------:R-:W-:-:S05]  /*03d0*/  FADD R0, RZ, R0 ;  /* 0x00000000ff007221 */ /* 0x000fca0000000000 */
[----:B------:R-:W-:-:S04]  /*03e0*/  SHF.R.U32.HI R4, RZ, 0x17, R0 ;  /* 0x00000017ff047819 */ /* 0x000fc80000011600 */
[C---:B------:R-:W-:Y:S02]  /*03f0*/  LOP3.LUT R14, R4.reuse, 0xe0, RZ, 0xc0, !PT ;  /* 0x000000e0040e7812 */ /* 0x040fe400078ec0ff */
[----:B------:R-:W-:Y:S02]  /*0400*/  LOP3.LUT R4, R4, 0x1f, RZ, 0xc0, !PT ;  /* 0x0000001f04047812 */ /* 0x000fe400078ec0ff */
[----:B------:R-:W-:Y:S01]  /*0410*/  IADD3 R14, PT, PT, R14, -0x80, RZ ;  /* 0xffffff800e0e7810 */ /* 0x000fe20007ffe0ff */
[----:B-1----:R-:W-:Y:S01]  /*0420*/  IMAD.U32 R8, RZ, RZ, UR4 ;  /* 0x00000004ff087e24 */ /* 0x002fe2000f8e00ff */
[----:B0-----:R-:W0:Y:S08]  /*0430*/  MUFU.RCP R2, R7 ;  /* 0x0000000700027308 */ /* 0x001e300000001000 */
[----:B------:R-:W1:Y:S01]  /*0440*/  FCHK P0, R8, R7 ;  /* 0x0000000708007302 */ /* 0x000e620000000000 */
[----:B0-----:R-:W-:-:S04]  /*0450*/  FFMA R3, R2, -R7, 1 ;  /* 0x3f80000002037423 */ /* 0x001fc80000000807 */
[----:B------:R-:W-:-:S04]  /*0460*/  FFMA R2, R2, R3, R2 ;  /* 0x0000000302027223 */ /* 0x000fc80000000002 */
[----:B------:R-:W-:-:S04]  /*0470*/  FFMA R5, R2, UR4, RZ ;  /* 0x0000000402057c23 */ /* 0x000fc800080000ff */
[----:B------:R-:W-:-:S04]  /*0480*/  FFMA R3, R5, -R7, UR4 ;  /* 0x0000000405037e23 */ /* 0x000fc80008000807 */
[----:B------:R-:W-:Y:S01]  /*0490*/  FFMA R5, R2, R3, R5 ;  /* 0x0000000302057223 */ /* 0x000fe20000000005 */
[----:B-1----:R-:W-:Y:S06]  /*04a0*/  @!P0 BRA `(.L_x_6) ;  /* 0x00000000001c8947 */ /* 0x002fec0003800000 */
[----:B------:R-:W0:Y:S01]  /*04b0*/  LDCU UR4, c[0x0][0x3ac] ;  /* 0x00007580ff0477ac */ /* 0x000e220008000800 */
[----:B------:R-:W-:Y:S01]  /*04c0*/  MOV R24, 0x510 ;  /* 0x0000051000187802 */ /* 0x000fe20000000f00 */
[----:B------:R-:W1:Y:S01]  /*04d0*/  LDCU UR5, c[0x0][0x3b0] ;  /* 0x00007600ff0577ac */ /* 0x000e620008000800 */
[----:B0-----:R-:W-:Y:S02]  /*04e0*/  IMAD.U32 R2, RZ, RZ, UR4 ;  /* 0x00000004ff027e24 */ /* 0x001fe4000f8e00ff */
[----:B-1----:R-:W-:-:S07]  /*04f0*/  IMAD.U32 R3, RZ, RZ, UR5 ;  /* 0x00000005ff037e24 */ /* 0x002fce000f8e00ff */
[----:B------:R-:W-:Y:S05]  /*0500*/  CALL.REL.NOINC `($__internal_0_$__cuda_sm3x_div_rn_noftz_f32_slowpath) ;  /* 0x0000001400907944 */ /* 0x000fea0003c00000 */
[----:B------:R-:W-:-:S07]  /*0510*/  MOV R5, R25 ;  /* 0x0000001900057202 */ /* 0x000fce0000000f00 */
.L_x_6:
[----:B------:R-:W0:Y:S01]  /*0520*/  LDC R7, c[0x0][0x3b8] ;  /* 0x0000ee00ff077b82 */ /* 0x000e220000000800 */
[----:B------:R-:W1:Y:S02]  /*0530*/  LDCU UR4, c[0x0][0x3b4] ;  /* 0x00007680ff0477ac */ /* 0x000e640008000800 */
        /* <DEDUP_REMOVED lines=12> */
[----:B0-----:R-:W-:Y:S01]  /*0600*/  IMAD.U32 R2, RZ, RZ, UR4 ;  /* 0x00000004ff027e24 */ /* 0x001fe2000f8e00ff */
[----:B-1----:R-:W-:-:S07]  /*0610*/  MOV R3, UR5 ;  /* 0x0000000500037c02 */ /* 0x002fce0008000f00 */
[----:B------:R-:W-:Y:S05]  /*0620*/  CALL.REL.NOINC `($__internal_0_$__cuda_sm3x_div_rn_noftz_f32_slowpath) ;  /* 0x0000001400487944 */ /* 0x000fea0003c00000 */
[----:B------:R-:W-:-:S07]  /*0630*/  IMAD.MOV.U32 R9, RZ, RZ, R25 ;  /* 0x000000ffff097224 */ /* 0x000fce00078e0019 */
.L_x_7:
[----:B------:R-:W0:Y:S08]  /*0640*/  LDC R11, c[0x0][0x3bc] ;  /* 0x0000ef00ff0b7b82 */ /* 0x000e300000000800 */
[----:B------:R-:W1:Y:S01]  /*0650*/  LDC R8, c[0x0][0x3a8] ;  /* 0x0000ea00ff087b82 */ /* 0x000e620000000800 */
[----:B0-----:R-:W0:Y:S08]  /*0660*/  MUFU.RCP R2, R11 ;  /* 0x0000000b00027308 */ /* 0x001e300000001000 */
[----:B------:R-:W2:Y:S01]  /*0670*/  FCHK P0, RZ, R11 ;  /* 0x0000000bff007302 */ /* 0x000ea20000000000 */
[----:B-1----:R-:W-:Y:S01]  /*0680*/  FADD R8, R8, 1.9929000245610950515e-06 ;  /* 0x3605bdc308087421 */ /* 0x002fe20000000000 */
[----:B0-----:R-:W-:-:S04]  /*0690*/  FFMA R3, R2, -R11, 1 ;  /* 0x3f80000002037423 */ /* 0x001fc8000000080b */
[----:B------:R-:W-:-:S04]  /*06a0*/  FFMA R3, R2, R3, R2 ;  /* 0x0000000302037223 */ /* 0x000fc80000000002 */
[----:B------:R-:W-:-:S04]  /*06b0*/  FFMA R2, RZ, R3, RZ ;  /* 0x00000003ff027223 */ /* 0x000fc800000000ff */
[----:B------:R-:W-:-:S04]  /*06c0*/  FFMA R7, R2, -R11, RZ ;  /* 0x8000000b02077223 */ /* 0x000fc800000000ff */
[----:B------:R-:W-:Y:S01]  /*06d0*/  FFMA R2, R3, R7, R2 ;  /* 0x0000000703027223 */ /* 0x000fe20000000002 */
[----:B--2---:R-:W-:Y:S06]  /*06e0*/  @!P0 BRA `(.L_x_8) ;  /* 0x0000000000188947 */ /* 0x004fec0003800000 */
[----:B------:R-:W0:Y:S01]  /*06f0*/  LDCU UR4, c[0x0][0x3bc] ;  /* 0x00007780ff0477ac */ /* 0x000e220008000800 */
[----:B------:R-:W-:Y:S01]  /*0700*/  IMAD.MOV.U32 R2, RZ, RZ, RZ ;  /* 0x000000ffff027224 */ /* 0x000fe200078e00ff */
[----:B------:R-:W-:Y:S02]  /*0710*/  MOV R24, 0x740 ;  /* 0x0000074000187802 */ /* 0x000fe40000000f00 */
[----:B0-----:R-:W-:-:S07]  /*0720*/  MOV R3, UR4 ;  /* 0x0000000400037c02 */ /* 0x001fce0008000f00 */
[----:B------:R-:W-:Y:S05]  /*0730*/  CALL.REL.NOINC `($__internal_0_$__cuda_sm3x_div_rn_noftz_f32_slowpath) ;  /* 0x0000001400047944 */ /* 0x000fea0003c00000 */
[----:B------:R-:W-:-:S07]  /*0740*/  IMAD.MOV.U32 R2, RZ, RZ, R25 ;  /* 0x000000ffff027224 */ /* 0x000fce00078e0019 */
.L_x_8:
[----:B------:R-:W0:Y:S01]  /*0750*/  LDC.64 R16, c[0x0][0x3d0] ;  /* 0x0000f400ff107b82 */ /* 0x000e220000000a00 */
[----:B------:R-:W1:Y:S01]  /*0760*/  LDCU UR4, c[0x0][0x3c4] ;  /* 0x00007880ff0477ac */ /* 0x000e620008000800 */
[----:B------:R-:W-:-:S04]  /*0770*/  FMUL R9, R2, R9 ;  /* 0x0000000902097220 */ /* 0x000fc80000400000 */
[----:B------:R-:W-:Y:S02]  /*0780*/  FFMA R5, R9, -R5, R8 ;  /* 0x8000000509057223 */ /* 0x000fe40000000008 */
[----:B------:R-:W2:Y:S01]  /*0790*/  LDC.64 R12, c[0x0][0x3c8] ;  /* 0x0000f200ff0c7b82 */ /* 0x000ea20000000a00 */
[----:B0-----:R-:W0:Y:S08]  /*07a0*/  MUFU.RCP R10, R17 ;  /* 0x00000011000a7308 */ /* 0x001e300000001000 */
[----:B------:R-:W3:Y:S01]  /*07b0*/  FCHK P0, R16, R17 ;  /* 0x0000001110007302 */ /* 0x000ee20000000000 */
[----:B--2---:R-:W-:-:S04]  /*07c0*/  FADD R3, R12, -R13 ;  /* 0x8000000d0c037221 */ /* 0x004fc80000000000 */
[----:B------:R-:W-:Y:S01]  /*07d0*/  FADD R3, R3, 1.0240689177285763154e-41 ;  /* 0x00001c8c03037421 */ /* 0x000fe20000000000 */
[----:B0-----:R-:W-:-:S03]  /*07e0*/  FFMA R7, R10, -R17, 1 ;  /* 0x3f8000000a077423 */ /* 0x001fc60000000811 */
[----:B-1----:R-:W-:Y:S01]  /*07f0*/  FADD R8, R3, UR4 ;  /* 0x0000000403087e21 */ /* 0x002fe20008000000 */
[----:B------:R-:W-:-:S04]  /*0800*/  FFMA R7, R10, R7, R10 ;  /* 0x000000070a077223 */ /* 0x000fc8000000000a */
[----:B------:R-:W-:-:S04]  /*0810*/  FFMA R10, R7, R16, RZ ;  /* 0x00000010070a7223 */ /* 0x000fc800000000ff */
[----:B------:R-:W-:-:S04]  /*0820*/  FFMA R2, R10, -R17, R16 ;  /* 0x800000110a027223 */ /* 0x000fc80000000010 */
[----:B------:R-:W-:Y:S01]  /*0830*/  FFMA R7, R7, R2, R10 ;  /* 0x0000000207077223 */ /* 0x000fe2000000000a */
[----:B---3--:R-:W-:Y:S06]  /*0840*/  @!P0 BRA `(.L_x_9) ;  /* 0x0000000000188947 */ /* 0x008fec0003800000 */
[----:B------:R-:W0:Y:S01]  /*0850*/  LDCU.64 UR4, c[0x0][0x3d0] ;  /* 0x00007a00ff0477ac */ /* 0x000e220008000a00 */
[----:B------:R-:W-:Y:S01]  /*0860*/  MOV R24, 0x8a0 ;  /* 0x000008a000187802 */ /* 0x000fe20000000f00 */
[----:B0-----:R-:W-:Y:S01]  /*0870*/  IMAD.U32 R2, RZ, RZ, UR4 ;  /* 0x00000004ff027e24 */ /* 0x001fe2000f8e00ff */
[----:B------:R-:W-:-:S07]  /*0880*/  MOV R3, UR5 ;  /* 0x0000000500037c02 */ /* 0x000fce0008000f00 */
[----:B------:R-:W-:Y:S05]  /*0890*/  CALL.REL.NOINC `($__internal_0_$__cuda_sm3x_div_rn_noftz_f32_slowpath) ;  /* 0x0000001000ac7944 */ /* 0x000fea0003c00000 */
[----:B------:R-:W-:-:S07]  /*08a0*/  IMAD.MOV.U32 R7, RZ, RZ, R25 ;  /* 0x000000ffff077224 */ /* 0x000fce00078e0019 */
.L_x_9:
[----:B------:R-:W0:Y:S01]  /*08b0*/  LDC R11, c[0x0][0x3f0] ;  /* 0x0000fc00ff0b7b82 */ /* 0x000e220000000800 */
[----:B------:R-:W-:Y:S01]  /*08c0*/  UMOV UR4, 0x433da666 ;  /* 0x433da66600047882 */ /* 0x000fe20000000000 */
[----:B------:R-:W-:Y:S01]  /*08d0*/  FADD R9, |R8|, |R7| ;  /* 0x4000000708097221 */ /* 0x000fe20000000200 */
[----:B------:R-:W-:Y:S01]  /*08e0*/  IMAD.U32 R12, RZ, RZ, UR4 ;  /* 0x00000004ff0c7e24 */ /* 0x000fe2000f8e00ff */
[----:B0-----:R-:W0:Y:S08]  /*08f0*/  MUFU.RCP R2, R11 ;  /* 0x0000000b00027308 */ /* 0x001e300000001000 */
[----:B------:R-:W1:Y:S01]  /*0900*/  FCHK P0, R12, R11 ;  /* 0x0000000b0c007302 */ /* 0x000e620000000000 */
[----:B0-----:R-:W-:-:S04]  /*0910*/  FFMA R3, R2, -R11, 1 ;  /* 0x3f80000002037423 */ /* 0x001fc8000000080b */
[----:B------:R-:W-:-:S04]  /*0920*/  FFMA R2, R2, R3, R2 ;  /* 0x0000000302027223 */ /* 0x000fc80000000002 */
[----:B------:R-:W-:-:S04]  /*0930*/  FFMA R3, R2, 189.649993896484375, RZ ;  /* 0x433da66602037823 */ /* 0x000fc800000000ff */
[----:B------:R-:W-:-:S04]  /*0940*/  FFMA R10, R3, -R11, 189.649993896484375 ;  /* 0x433da666030a7423 */ /* 0x000fc8000000080b */
[----:B------:R-:W-:Y:S01]  /*0950*/  FFMA R2, R2, R10, R3 ;  /* 0x0000000a02027223 */ /* 0x000fe20000000003 */
[----:B-1----:R-:W-:Y:S06]  /*0960*/  @!P0 BRA `(.L_x_10) ;  /* 0x0000000000188947 */ /* 0x002fec0003800000 */
[----:B------:R-:W0:Y:S01]  /*0970*/  LDCU UR4, c[0x0][0x3f0] ;  /* 0x00007e00ff0477ac */ /* 0x000e220008000800 */
[----:B------:R-:W-:Y:S01]  /*0980*/  HFMA2 R2, -RZ, RZ, 3.619140625, -0.024993896484375 ;  /* 0x433da666ff027431 */ /* 0x000fe200000001ff */
[----:B------:R-:W-:Y:S01]  /*0990*/  MOV R24, 0x9c0 ;  /* 0x000009c000187802 */ /* 0x000fe20000000f00 */
[----:B0-----:R-:W-:-:S07]  /*09a0*/  IMAD.U32 R3, RZ, RZ, UR4 ;  /* 0x00000004ff037e24 */ /* 0x001fce000f8e00ff */
[----:B------:R-:W-:Y:S05]  /*09b0*/  CALL.REL.NOINC `($__internal_0_$__cuda_sm3x_div_rn_noftz_f32_slowpath) ;  /* 0x0000001000647944 */ /* 0x000fea0003c00000 */
[----:B------:R-:W-:-:S07]  /*09c0*/  MOV R2, R25 ;  /* 0x0000001900027202 */ /* 0x000fce0000000f00 */
.L_x_10:
[----:B------:R-:W-:Y:S05]  /*09d0*/  BRA.U !UP0, `(.L_x_0) ;  /* 0x00000011082c7547 */ /* 0x000fea000b800000 */
[----:B------:R-:W0:Y:S01]  /*09e0*/  LDCU.64 UR4, c[0x0][0x3e8] ;  /* 0x00007d00ff0477ac */ /* 0x000e220008000a00 */
[----:B------:R-:W1:Y:S01]  /*09f0*/  LDC R10, c[0x0][0x3e4] ;  /* 0x0000f900ff0a7b82 */ /* 0x000e620000000800 */
[----:B------:R-:W-:Y:S01]  /*0a00*/  FSETP.GE.AND P5, PT, |R0|, 105615, PT ;  /* 0x47ce47800000780b */ /* 0x000fe20003fa6200 */
[----:B------:R-:W-:Y:S01]  /*0a10*/  BSSY.RECONVERGENT B0, `(.L_x_11) ;  /* 0x000002d000007945 */ /* 0x000fe20003800200 */
[----:B------:R-:W-:Y:S02]  /*0a20*/  SHF.R.U32.HI R14, RZ, 0x5, R14 ;  /* 0x00000005ff0e7819 */ /* 0x000fe4000001160e */
[----:B------:R-:W-:Y:S02]  /*0a30*/  FSETP.GT.AND P2, PT, |R8|, |R7|, PT ;  /* 0x400000070800720b */ /* 0x000fe40003f44200 */
[----:B------:R-:W-:Y:S01]  /*0a40*/  FSETP.EQ.OR P3, PT, |R0|, +INF , !P5 ;  /* 0x7f8000000000780b */ /* 0x000fe20006f62600 */
[----:B------:R-:W-:Y:S02]  /*0a50*/  IMAD R14, R14, -0x4, R1 ;  /* 0xfffffffc0e0e7824 */ /* 0x000fe400078e0201 */
[----:B0-----:R-:W-:Y:S01]  /*0a60*/  FADD R19, R2, UR5 ;  /* 0x0000000502137e21 */ /* 0x001fe20008000000 */
[----:B------:R-:W-:-:S03]  /*0a70*/  FMUL R2, R0, 0.63661974668502807617 ;  /* 0x3f22f98300027820 */ /* 0x000fc60000400000 */
[----:B------:R-:W0:Y:S01]  /*0a80*/  MUFU.RCP R12, R19 ;  /* 0x00000013000c7308 */ /* 0x000e220000001000 */
[----:B-1----:R-:W-:Y:S01]  /*0a90*/  FADD R10, R10, UR4 ;  /* 0x000000040a0a7e21 */ /* 0x002fe20008000000 */
[----:B------:R-:W-:Y:S02]  /*0aa0*/  UMOV UR4, 0x213b237 ;  /* 0x0213b23700047882 */ /* 0x000fe40000000000 */
[----:B------:R-:W-:Y:S02]  /*0ab0*/  IMAD.U32 R22, RZ, RZ, UR4 ;  /* 0x00000004ff167e24 */ /* 0x000fe4000f8e00ff */
[C---:B------:R-:W-:Y:S02]  /*0ac0*/  FMUL R13, R10.reuse, 0.63661974668502807617 ;  /* 0x3f22f9830a0d7820 */ /* 0x040fe40000400000 */
[----:B------:R-:W1:Y:S01]  /*0ad0*/  F2I.NTZ R16, R2 ;  /* 0x0000000200107305 */ /* 0x000e620000203100 */
[----:B------:R-:W-:Y:S02]  /*0ae0*/  SHF.R.U32.HI R20, RZ, 0x17, R10 ;  /* 0x00000017ff147819 */ /* 0x000fe4000001160a */
[----:B------:R-:W-:-:S04]  /*0af0*/  FSETP.GE.AND P1, PT, |R10|, 105615, PT ;  /* 0x47ce47800a00780b */ /* 0x000fc80003f26200 */
[----:B------:R-:W-:Y:S01]  /*0b00*/  FSETP.EQ.OR P4, PT, |R10|, +INF , !P1 ;  /* 0x7f8000000a00780b */ /* 0x000fe20004f82600 */
[----:B------:R-:W2:Y:S01]  /*0b10*/  F2I.NTZ R13, R13 ;  /* 0x0000000d000d7305 */ /* 0x000ea20000203100 */
[----:B0-----:R-:W-:-:S04]  /*0b20*/  FFMA R11, -R19, R12, 1 ;  /* 0x3f800000130b7423 */ /* 0x001fc8000000010c */
[----:B------:R-:W-:Y:S01]  /*0b30*/  FFMA R12, R12, R11, R12 ;  /* 0x0000000b0c0c7223 */ /* 0x000fe2000000000c */
[----:B------:R-:W-:Y:S01]  /*0b40*/  FMUL R11, RZ, R0 ;  /* 0x00000000ff0b7220 */ /* 0x000fe20000400000 */
[----:B-1----:R-:W-:Y:S01]  /*0b50*/  I2FP.F32.S32 R3, R16 ;  /* 0x0000001000037245 */ /* 0x002fe20000201400 */
[----:B------:R-:W0:Y:S01]  /*0b60*/  FCHK P0, R22, R19 ;  /* 0x0000001316007302 */ /* 0x000e220000000000 */
[----:B------:R-:W-:Y:S01]  /*0b70*/  FFMA R17, R12, 1.0850999500050079383e-37, RZ ;  /* 0x0213b2370c117823 */ /* 0x000fe200000000ff */
[----:B------:R-:W-:Y:S02]  /*0b80*/  SEL R16, R16, RZ, !P5 ;  /* 0x000000ff10107207 */ /* 0x000fe40006800000 */
[----:B------:R-:W-:Y:S01]  /*0b90*/  FFMA R2, R3, -1.5707962512969970703, R0 ;  /* 0xbfc90fda03027823 */ /* 0x000fe20000000000 */
[----:B------:R-:W-:Y:S01]  /*0ba0*/  FFMA R18, -R19, R17, 1.0850999500050079383e-37 ;  /* 0x0213b23713127423 */ /* 0x000fe20000000111 */
[----:B--2---:R-:W-:Y:S02]  /*0bb0*/  I2FP.F32.S32 R15, R13 ;  /* 0x0000000d000f7245 */ /* 0x004fe40000201400 */
[----:B------:R-:W-:Y:S01]  /*0bc0*/  FFMA R2, R3, -7.5497894158615963534e-08, R2 ;  /* 0xb3a2216803027823 */ /* 0x000fe20000000002 */
[----:B------:R-:W-:Y:S01]  /*0bd0*/  FFMA R12, R12, R18, R17 ;  /* 0x000000120c0c7223 */ /* 0x000fe20000000011 */
[----:B------:R-:W-:-:S02]  /*0be0*/  FMUL R13, RZ, R10 ;  /* 0x0000000aff0d7220 */ /* 0x000fc40000400000 */
[----:B------:R-:W-:Y:S01]  /*0bf0*/  @!P5 FFMA R11, R3, -5.3903029534742383927e-15, R2 ;  /* 0xa7c234c5030bd823 */ /* 0x000fe20000000002 */
[----:B------:R-:W-:Y:S01]  /*0c00*/  LOP3.LUT R3, R20, 0xe0, RZ, 0xc0, !PT ;  /* 0x000000e014037812 */ /* 0x000fe200078ec0ff */
[----:B------:R-:W-:-:S03]  /*0c10*/  FFMA R2, R15, -1.5707962512969970703, R10 ;  /* 0xbfc90fda0f027823 */ /* 0x000fc6000000000a */
[----:B------:R-:W-:Y:S01]  /*0c20*/  IADD3 R3, PT, PT, R3, -0x80, RZ ;  /* 0xffffff8003037810 */ /* 0x000fe20007ffe0ff */
[----:B------:R-:W-:-:S03]  /*0c30*/  FFMA R18, R15, -7.5497894158615963534e-08, R2 ;  /* 0xb3a221680f127823 */ /* 0x000fc60000000002 */
[----:B------:R-:W-:Y:S01]  /*0c40*/  SHF.R.U32.HI R2, RZ, 0x5, R3 ;  /* 0x00000005ff027819 */ /* 0x000fe20000011603 */
[----:B------:R-:W-:Y:S01]  /*0c50*/  @!P1 FFMA R13, R15, -5.3903029534742383927e-15, R18 ;  /* 0xa7c234c50f0d9823 */ /* 0x000fe20000000012 */
[----:B------:R-:W-:-:S03]  /*0c60*/  FSEL R15, |R8|, |R7|, P2 ;  /* 0x40000007080f7208 */ /* 0x000fc60001000200 */
[----:B------:R-:W-:Y:S01]  /*0c70*/  IMAD R17, R2, -0x4, R1 ;  /* 0xfffffffc02117824 */ /* 0x000fe200078e0201 */
[----:B0-----:R-:W-:Y:S06]  /*0c80*/  @!P0 BRA `(.L_x_12) ;  /* 0x0000000000148947 */ /* 0x001fec0003800000 */
[----:B------:R-:W-:Y:S02]  /*0c90*/  HFMA2 R2, -RZ, RZ, 3.1650066375732421875e-05, -0.1942138671875 ;  /* 0x0213b237ff027431 */ /* 0x000fe400000001ff */
[----:B------:R-:W-:Y:S01]  /*0ca0*/  IMAD.MOV.U32 R3, RZ, RZ, R19 ;  /* 0x000000ffff037224 */ /* 0x000fe200078e0013 */
[----:B------:R-:W-:-:S07]  /*0cb0*/  MOV R24, 0xcd0 ;  /* 0x00000cd000187802 */ /* 0x000fce0000000f00 */
[----:B------:R-:W-:Y:S05]  /*0cc0*/  CALL.REL.NOINC `($__internal_0_$__cuda_sm3x_div_rn_noftz_f32_slowpath) ;  /* 0x0000000c00a07944 */ /* 0x000fea0003c00000 */
[----:B------:R-:W-:-:S07]  /*0cd0*/  IMAD.MOV.U32 R12, RZ, RZ, R25 ;  /* 0x000000ffff0c7224 */ /* 0x000fce00078e0019 */
.L_x_12:
[----:B------:R-:W-:Y:S05]  /*0ce0*/  BSYNC.RECONVERGENT B0 ;  /* 0x0000000000007941 */ /* 0x000fea0003800200 */
.L_x_11:
[----:B------:R-:W0:Y:S01]  /*0cf0*/  MUFU.RCP R22, R15 ;  /* 0x0000000f00167308 */ /* 0x000e220000001000 */
[----:B------:R-:W1:Y:S01]  /*0d00*/  LDC.64 R18, c[0x0][0x3d8] ;  /* 0x0000f600ff127b82 */ /* 0x000e620000000a00 */
[----:B------:R-:W-:Y:S01]  /*0d10*/  FSEL R2, |R7|, |R8|, P2 ;  /* 0x4000000807027208 */ /* 0x000fe20001000200 */
[C---:B------:R-:W-:Y:S01]  /*0d20*/  FMUL R25, R10.reuse, 0.63661974668502807617 ;  /* 0x3f22f9830a197820 */ /* 0x040fe20000400000 */
[----:B------:R-:W-:Y:S01]  /*0d30*/  FSETP.GE.AND P1, PT, |R10|, 105615, PT ;  /* 0x47ce47800a00780b */ /* 0x000fe20003f26200 */
[----:B------:R-:W2:Y:S01]  /*0d40*/  LDCU.64 UR10, c[0x0][0x358] ;  /* 0x00006b00ff0a77ac */ /* 0x000ea20008000a00 */
[----:B------:R-:W-:Y:S01]  /*0d50*/  SHF.L.U32 R23, R0, 0x8, RZ ;  /* 0x0000000800177819 */ /* 0x000fe200000006ff */
[----:B------:R-:W-:Y:S01]  /*0d60*/  BSSY.RECONVERGENT B0, `(.L_x_13) ;  /* 0x0000017000007945 */ /* 0x000fe20003800200 */
[----:B------:R-:W-:Y:S01]  /*0d70*/  FCHK P0, R2, R15 ;  /* 0x0000000f02007302 */ /* 0x000fe20000000000 */
[----:B------:R-:W-:Y:S01]  /*0d80*/  UMOV UR4, URZ ;  /* 0x000000ff00047c82 */ /* 0x000fe20008000000 */
[----:B------:R-:W-:-:S02]  /*0d90*/  LOP3.LUT R20, R20, 0x1f, RZ, 0xc0, !PT ;  /* 0x0000001f14147812 */ /* 0x000fc400078ec0ff */
[----:B------:R-:W-:-:S04]  /*0da0*/  LOP3.LUT R23, R23, 0x80000000, RZ, 0xfc, !PT ;  /* 0x8000000017177812 */ /* 0x000fc800078efcff */
[----:B------:R-:W3:Y:S01]  /*0db0*/  F2I.NTZ R25, R25 ;  /* 0x0000001900197305 */ /* 0x000ee20000203100 */
[----:B0-----:R-:W-:-:S04]  /*0dc0*/  FFMA R3, -R15, R22, 1 ;  /* 0x3f8000000f037423 */ /* 0x001fc80000000116 */
[----:B------:R-:W-:-:S04]  /*0dd0*/  FFMA R3, R22, R3, R22 ;  /* 0x0000000316037223 */ /* 0x000fc80000000016 */
[----:B------:R-:W-:Y:S01]  /*0de0*/  FFMA R22, R2, R3, RZ ;  /* 0x0000000302167223 */ /* 0x000fe200000000ff */
[----:B-1----:R-:W-:-:S03]  /*0df0*/  FADD R24, R18, 1.9691999890162189241e-35 ;  /* 0x05d166b912187421 */ /* 0x002fc60000000000 */
[----:B------:R-:W-:Y:S01]  /*0e00*/  FFMA R21, -R15, R22, R2 ;  /* 0x000000160f157223 */ /* 0x000fe20000000102 */
[----:B------:R-:W-:Y:S01]  /*0e10*/  FADD R19, R24, -R19 ;  /* 0x8000001318137221 */ /* 0x000fe20000000000 */
[----:B---3--:R-:W-:Y:S02]  /*0e20*/  SEL R26, R25, RZ, !P1 ;  /* 0x000000ff191a7207 */ /* 0x008fe40004800000 */
[----:B------:R-:W-:Y:S01]  /*0e30*/  FFMA R18, R3, R21, R22 ;  /* 0x0000001503127223 */ /* 0x000fe20000000016 */
[----:B------:R-:W-:Y:S01]  /*0e40*/  IMAD.MOV.U32 R22, RZ, RZ, 0x3f6ee581 ;  /* 0x3f6ee581ff167424 */ /* 0x000fe200078e00ff */
[----:B------:R-:W-:-:S04]  /*0e50*/  SHF.L.U32 R21, R10, 0x8, RZ ;  /* 0x000000080a157819 */ /* 0x000fc800000006ff */
[----:B------:R-:W-:Y:S02]  /*0e60*/  LOP3.LUT R21, R21, 0x80000000, RZ, 0xfc, !PT ;  /* 0x8000000015157812 */ /* 0x000fe400078efcff */
[----:B------:R-:W-:Y:S01]  /*0e70*/  FSEL R22, R22, 1.8663789033889770508, P2 ;  /* 0x3feee58116167808 */ /* 0x000fe20001000000 */
[----:B--2---:R-:W-:Y:S06]  /*0e80*/  @!P0 BRA `(.L_x_14) ;  /* 0x0000000000108947 */ /* 0x004fec0003800000 */
[----:B------:R-:W-:Y:S01]  /*0e90*/  IMAD.MOV.U32 R3, RZ, RZ, R15 ;  /* 0x000000ffff037224 */ /* 0x000fe200078e000f */
[----:B------:R-:W-:-:S07]  /*0ea0*/  MOV R24, 0xec0 ;  /* 0x00000ec000187802 */ /* 0x000fce0000000f00 */
[----:B------:R-:W-:Y:S05]  /*0eb0*/  CALL.REL.NOINC `($__internal_0_$__cuda_sm3x_div_rn_noftz_f32_slowpath) ;  /* 0x0000000c00247944 */ /* 0x000fea0003c00000 */
[----:B------:R-:W-:-:S07]  /*0ec0*/  MOV R18, R25 ;  /* 0x0000001900127202 */ /* 0x000fce0000000f00 */
.L_x_14:
[----:B------:R-:W-:Y:S05]  /*0ed0*/  BSYNC.RECONVERGENT B0 ;  /* 0x0000000000007941 */ /* 0x000fea0003800200 */
.L_x_13:
[----:B------:R-:W-:-:S05]  /*0ee0*/  UMOV UR5, URZ ;  /* 0x000000ff00057c82 */ /* 0x000fca0008000000 */
.L_x_24:
[----:B------:R-:W0:Y:S01]  /*0ef0*/  LDCU UR6, c[0x0][0x388] ;  /* 0x00007100ff0677ac */ /* 0x000e220008000800 */
[----:B------:R-:W-:Y:S01]  /*0f00*/  BSSY.RECONVERGENT B0, `(.L_x_15) ;  /* 0x0000030000007945 */ /* 0x000fe20003800200 */
[----:B------:R-:W-:Y:S01]  /*0f10*/  IMAD.MOV.U32 R31, RZ, RZ, R16 ;  /* 0x000000ffff1f7224 */ /* 0x000fe200078e0010 */
[----:B------:R-:W-:Y:S01]  /*0f20*/  MOV R28, R11 ;  /* 0x0000000b001c7202 */ /* 0x000fe20000000f00 */
[----:B------:R-:W-:-:S04]  /*0f30*/  UIADD3 UR5, UPT, UPT, UR5, 0x1, URZ ;  /* 0x0000000105057890 */ /* 0x000fc8000fffe0ff */
[----:B0-----:R-:W-:Y:S01]  /*0f40*/  UISETP.NE.AND UP0, UPT, UR5, UR6, UPT ;  /* 0x000000060500728c */ /* 0x001fe2000bf05270 */
[----:B------:R-:W-:Y:S10]  /*0f50*/  @P3 BRA `(.L_x_16) ;  /* 0x0000000000a83947 */ /* 0x000ff40003800000 */
[----:B------:R-:W-:Y:S01]  /*0f60*/  IMAD.MOV.U32 R30, RZ, RZ, RZ ;  /* 0x000000ffff1e7224 */ /* 0x000fe200078e00ff */
[----:B------:R-:W-:Y:S01]  /*0f70*/  MOV R28, R1 ;  /* 0x00000001001c7202 */ /* 0x000fe20000000f00 */
[----:B------:R-:W0:Y:S01]  /*0f80*/  LDCU.64 UR12, c[0x4][0x10] ;  /* 0x01000200ff0c77ac */ /* 0x000e220008000a00 */
[----:B------:R-:W-:Y:S01]  /*0f90*/  UMOV UR7, URZ ;  /* 0x000000ff00077c82 */ /* 0x000fe20008000000 */
[----:B------:R-:W-:-:S05]  /*0fa0*/  UMOV UR6, URZ ;  /* 0x000000ff00067c82 */ /* 0x000fca0008000000 */
.L_x_17:
[----:B0-----:R-:W-:Y:S01]  /*0fb0*/  IMAD.U32 R2, RZ, RZ, UR12 ;  /* 0x0000000cff027e24 */ /* 0x001fe2000f8e00ff */
[----:B------:R-:W-:-:S05]  /*0fc0*/  MOV R3, UR13 ;  /* 0x0000000d00037c02 */ /* 0x000fca0008000f00 */
[----:B------:R-:W2:Y:S01]  /*0fd0*/  LDG.E.CONSTANT R2, desc[UR10][R2.64] ;  /* 0x0000000a02027981 */ /* 0x000ea2000c1e9900 */
[----:B------:R-:W-:Y:S02]  /*0fe0*/  UIADD3 UR12, UP1, UPT, UR12, 0x4, URZ ;  /* 0x000000040c0c7890 */ /* 0x000fe4000ff3e0ff */
[----:B------:R-:W-:Y:S02]  /*0ff0*/  UIADD3 UR6, UPT, UPT, UR6, 0x1, URZ ;  /* 0x0000000106067890 */ /* 0x000fe4000fffe0ff */
[----:B------:R-:W-:Y:S02]  /*1000*/  UIADD3.X UR13, UPT, UPT, URZ, UR13, URZ, UP1, !UPT ;  /* 0x0000000dff0d7290 */ /* 0x000fe40008ffe4ff */
[----:B------:R-:W-:Y:S01]  /*1010*/  UISETP.NE.AND UP1, UPT, UR6, 0x6, UPT ;  /* 0x000000060600788c */ /* 0x000fe2000bf25270 */
[----:B--2---:R-:W-:-:S03]  /*1020*/  IMAD.WIDE.U32 R24, R2, R23, RZ ;  /* 0x0000001702187225 */ /* 0x004fc600078e00ff */
[----:B------:R-:W-:-:S04]  /*1030*/  IADD3 R29, P0, PT, R24, R30, RZ ;  /* 0x0000001e181d7210 */ /* 0x000fc80007f1e0ff */
[----:B------:R-:W-:Y:S01]  /*1040*/  IADD3.X R30, PT, PT, R25, UR7, RZ, P0, !PT ;  /* 0x00000007191e7c10 */ /* 0x000fe200087fe4ff */
[----:B------:R0:W-:Y:S02]  /*1050*/  STL [R28], R29 ;  /* 0x0000001d1c007387 */ /* 0x0001e40000100800 */
[----:B0-----:R-:W-:Y:S01]  /*1060*/  VIADD R28, R28, 0x4 ;  /* 0x000000041c1c7836 */ /* 0x001fe20000000000 */
[----:B------:R-:W-:Y:S06]  /*1070*/  BRA.U UP1, `(.L_x_17) ;  /* 0xfffffffd01cc7547 */ /* 0x000fec000b83ffff */
[----:B------:R-:W-:Y:S01]  /*1080*/  ISETP.NE.AND P0, PT, R4, RZ, PT ;  /* 0x000000ff0400720c */ /* 0x000fe20003f05270 */
[----:B------:R0:W-:Y:S04]  /*1090*/  STL [R1+0x18], R30 ;  /* 0x0000181e01007387 */ /* 0x0001e80000100800 */
[----:B------:R-:W2:Y:S04]  /*10a0*/  LDL R29, [R14+0x18] ;  /* 0x000018000e1d7983 */ /* 0x000ea80000100800 */
[----:B------:R-:W2:Y:S04]  /*10b0*/  LDL R2, [R14+0x14] ;  /* 0x000014000e027983 */ /* 0x000ea80000100800 */
[----:B------:R-:W3:Y:S01]  /*10c0*/  @P0 LDL R3, [R14+0x10] ;  /* 0x000010000e030983 */ /* 0x000ee20000100800 */
[----:B------:R-:W-:Y:S01]  /*10d0*/  UMOV UR6, 0x54442d19 ;  /* 0x54442d1900067882 */ /* 0x000fe20000000000 */
[----:B------:R-:W-:Y:S01]  /*10e0*/  UMOV UR7, 0x3bf921fb ;  /* 0x3bf921fb00077882 */ /* 0x000fe20000000000 */
[----:B--2---:R-:W-:-:S02]  /*10f0*/  @P0 SHF.L.W.U32.HI R29, R2, R4, R29 ;  /* 0x00000004021d0219 */ /* 0x004fc40000010e1d */
[----:B---3--:R-:W-:Y:S02]  /*1100*/  @P0 SHF.L.W.U32.HI R2, R3, R4, R2 ;  /* 0x0000000403020219 */ /* 0x008fe40000010e02 */
[----:B------:R-:W-:Y:S02]  /*1110*/  ISETP.GE.AND P0, PT, R0, RZ, PT ;  /* 0x000000ff0000720c */ /* 0x000fe40003f06270 */
[C---:B------:R-:W-:Y:S02]  /*1120*/  SHF.L.W.U32.HI R31, R2.reuse, 0x2, R29 ;  /* 0x00000002021f7819 */ /* 0x040fe40000010e1d */
[----:B------:R-:W-:Y:S02]  /*1130*/  SHF.L.U32 R2, R2, 0x2, RZ ;  /* 0x0000000202027819 */ /* 0x000fe400000006ff */
[----:B------:R-:W-:Y:S02]  /*1140*/  SHF.R.S32.HI R3, RZ, 0x1f, R31 ;  /* 0x0000001fff037819 */ /* 0x000fe4000001141f */
[----:B------:R-:W-:-:S02]  /*1150*/  SHF.R.U32.HI R28, RZ, 0x1e, R29 ;  /* 0x0000001eff1c7819 */ /* 0x000fc4000001161d */
[C---:B------:R-:W-:Y:S02]  /*1160*/  LOP3.LUT R2, R3.reuse, R2, RZ, 0x3c, !PT ;  /* 0x0000000203027212 */ /* 0x040fe400078e3cff */
[----:B------:R-:W-:Y:S02]  /*1170*/  LOP3.LUT R3, R3, R31, RZ, 0x3c, !PT ;  /* 0x0000001f03037212 */ /* 0x000fe400078e3cff */
[C---:B0-----:R-:W-:Y:S02]  /*1180*/  LOP3.LUT R30, R31.reuse, R0, RZ, 0x3c, !PT ;  /* 0x000000001f1e7212 */ /* 0x041fe400078e3cff */
[----:B------:R-:W-:Y:S02]  /*1190*/  LEA.HI R31, R31, R28, RZ, 0x1 ;  /* 0x0000001c1f1f7211 */ /* 0x000fe400078f08ff */
[----:B------:R-:W0:Y:S01]  /*11a0*/  I2F.F64.S64 R2, R2 ;  /* 0x0000000200027312 */ /* 0x000e220000301c00 */
[----:B------:R-:W-:Y:S02]  /*11b0*/  ISETP.GE.AND P1, PT, R30, RZ, PT ;  /* 0x000000ff1e00720c */ /* 0x000fe40003f26270 */
[----:B------:R-:W-:Y:S01]  /*11c0*/  @!P0 IMAD.MOV R31, RZ, RZ, -R31 ;  /* 0x000000ffff1f8224 */ /* 0x000fe200078e0a1f */
[----:B0-----:R-:W-:-:S10]  /*11d0*/  DMUL R24, R2, UR6 ;  /* 0x0000000602187c28 */ /* 0x001fd40008000000 */
[----:B------:R-:W0:Y:S02]  /*11e0*/  F2F.F32.F64 R24, R24 ;  /* 0x0000001800187310 */ /* 0x000e240000301000 */
[----:B0-----:R-:W-:-:S07]  /*11f0*/  FSEL R28, -R24, R24, !P1 ;  /* 0x00000018181c7208 */ /* 0x001fce0004800100 */
.L_x_16:
[----:B------:R-:W-:Y:S05]  /*1200*/  BSYNC.RECONVERGENT B0 ;  /* 0x0000000000007941 */ /* 0x000fea0003800200 */
.L_x_15:
[----:B------:R-:W-:Y:S01]  /*1210*/  MOV R30, 0x37cbac00 ;  /* 0x37cbac00001e7802 */ /* 0x000fe20000000f00 */
[----:B------:R-:W-:Y:S01]  /*1220*/  FMUL R3, R28, R28 ;  /* 0x0000001c1c037220 */ /* 0x000fe20000400000 */
[----:B------:R-:W-:Y:S01]  /*1230*/  LOP3.LUT R24, R31, 0x1, RZ, 0xc0, !PT ;  /* 0x000000011f187812 */ /* 0x000fe200078ec0ff */
[----:B------:R-:W-:Y:S01]  /*1240*/  IMAD.MOV.U32 R32, RZ, RZ, 0x3d2aaabb ;  /* 0x3d2aaabbff207424 */ /* 0x000fe200078e00ff */
[----:B------:R-:W-:Y:S01]  /*1250*/  MOV R29, 0x3effffff ;  /* 0x3effffff001d7802 */ /* 0x000fe20000000f00 */
[----:B------:R-:W-:Y:S01]  /*1260*/  FFMA R2, R3, R30, -0.0013887860113754868507 ;  /* 0xbab607ed03027423 */ /* 0x000fe2000000001e */
[----:B------:R-:W-:Y:S01]  /*1270*/  ISETP.NE.U32.AND P0, PT, R24, 0x1, PT ;  /* 0x000000011800780c */ /* 0x000fe20003f05070 */
[----:B------:R-:W-:Y:S01]  /*1280*/  BSSY.RECONVERGENT B0, `(.L_x_18) ;  /* 0x000007b000007945 */ /* 0x000fe20003800200 */
[----:B------:R-:W-:Y:S02]  /*1290*/  LOP3.LUT P1, RZ, R31, 0x2, RZ, 0xc0, !PT ;  /* 0x000000021fff7812 */ /* 0x000fe4000782c0ff */
[----:B------:R-:W-:-:S02]  /*12a0*/  FSEL R24, R2, -0.00019574658654164522886, !P0 ;  /* 0xb94d415302187808 */ /* 0x000fc40004000000 */
[----:B------:R-:W-:Y:S02]  /*12b0*/  FSEL R32, R32, 0.0083327032625675201416, !P0 ;  /* 0x3c0885e420207808 */ /* 0x000fe40004000000 */
[----:B------:R-:W-:Y:S02]  /*12c0*/  FSEL R2, R28, 1, P0 ;  /* 0x3f8000001c027808 */ /* 0x000fe40000000000 */
[----:B------:R-:W-:Y:S01]  /*12d0*/  FSEL R29, -R29, -0.16666662693023681641, !P0 ;  /* 0xbe2aaaa81d1d7808 */ /* 0x000fe20004000100 */
[C---:B------:R-:W-:Y:S02]  /*12e0*/  FFMA R24, R3.reuse, R24, R32 ;  /* 0x0000001803187223 */ /* 0x040fe40000000020 */
[C---:B------:R-:W-:Y:S02]  /*12f0*/  FFMA R25, R3.reuse, R2, RZ ;  /* 0x0000000203197223 */ /* 0x040fe400000000ff */
[----:B------:R-:W-:-:S04]  /*1300*/  FFMA R24, R3, R24, R29 ;  /* 0x0000001803187223 */ /* 0x000fc8000000001d */
[----:B------:R-:W-:-:S04]  /*1310*/  FFMA R2, R25, R24, R2 ;  /* 0x0000001819027223 */ /* 0x000fc80000000002 */
[----:B------:R-:W-:-:S05]  /*1320*/  @P1 FADD R2, RZ, -R2 ;  /* 0x80000002ff021221 */ /* 0x000fca0000000000 */
[----:B------:R-:W-:-:S13]  /*1330*/  FSETP.NEU.AND P0, PT, R27, R2, PT ;  /* 0x000000021b00720b */ /* 0x000fda0003f0d000 */
[----:B------:R-:W-:Y:S05]  /*1340*/  @P0 BRA `(.L_x_19) ;  /* 0x0000000400b80947 */ /* 0x000fea0003800000 */
[----:B------:R-:W-:Y:S02]  /*1350*/  IMAD.MOV.U32 R3, RZ, RZ, 0x3b33710b ;  /* 0x3b33710bff037424 */ /* 0x000fe400078e00ff */
[----:B------:R-:W-:Y:S01]  /*1360*/  FMUL R2, R18, R18 ;  /* 0x0000001212027220 */ /* 0x000fe20000400000 */
[----:B------:R-:W-:Y:S01]  /*1370*/  FSETP.GT.AND P1, PT, |R8|, |R7|, PT ;  /* 0x400000070800720b */ /* 0x000fe20003f24200 */
[----:B------:R-:W0:Y:S01]  /*1380*/  LDCU UR6, c[0x0][0x3c0] ;  /* 0x00007800ff0677ac */ /* 0x000e220008000800 */
[C---:B------:R-:W-:Y:S01]  /*1390*/  ISETP.GE.AND P2, PT, R7.reuse, RZ, PT ;  /* 0x000000ff0700720c */ /* 0x040fe20003f46270 */
[C---:B------:R-:W-:Y:S01]  /*13a0*/  FFMA R3, R2.reuse, R3, -0.015681877732276916504 ;  /* 0xbc80774802037423 */ /* 0x040fe20000000003 */
[----:B------:R-:W-:Y:S02]  /*13b0*/  FSETP.NEU.AND P0, PT, |R7|, |R8|, PT ;  /* 0x400000080700720b */ /* 0x000fe40003f0d200 */
[----:B------:R-:W-:Y:S01]  /*13c0*/  MOV R27, R5 ;  /* 0x00000005001b7202 */ /* 0x000fe20000000f00 */
[----:B------:R-:W-:-:S04]  /*13d0*/  FFMA R3, R2, R3, 0.042200751602649688721 ;  /* 0x3d2cdab202037423 */ /* 0x000fc80000000003 */
[----:B------:R-:W-:-:S04]  /*13e0*/  FFMA R3, R2, R3, -0.074792981147766113281 ;  /* 0xbd992d1002037423 */ /* 0x000fc80000000003 */
[----:B------:R-:W-:-:S04]  /*13f0*/  FFMA R3, R2, R3, 0.10640415549278259277 ;  /* 0x3dd9ea6c02037423 */ /* 0x000fc80000000003 */
[----:B------:R-:W-:-:S04]  /*1400*/  FFMA R3, R2, R3, -0.14207722246646881104 ;  /* 0xbe117cb102037423 */ /* 0x000fc80000000003 */
[----:B------:R-:W-:-:S04]  /*1410*/  FFMA R3, R2, R3, 0.19993925094604492188 ;  /* 0x3e4cbce002037423 */ /* 0x000fc80000000003 */
[----:B------:R-:W-:-:S04]  /*1420*/  FFMA R3, R2, R3, -0.33333197236061096191 ;  /* 0xbeaaaa7d02037423 */ /* 0x000fc80000000003 */
[----:B------:R-:W-:Y:S01]  /*1430*/  FMUL R3, R2, R3 ;  /* 0x0000000302037220 */ /* 0x000fe20000400000 */
[----:B------:R-:W-:-:S03]  /*1440*/  HFMA2 R2, -RZ, RZ, 1.9599609375, 20144 ;  /* 0x3fd774ebff027431 */ /* 0x000fc600000001ff */
[----:B------:R-:W-:-:S04]  /*1450*/  FFMA R3, R18, R3, R18 ;  /* 0x0000000312037223 */ /* 0x000fc80000000012 */
[----:B------:R-:W-:-:S05]  /*1460*/  FFMA R2, R2, 0.93318945169448852539, -R3 ;  /* 0x3f6ee58102027823 */ /* 0x000fca0000000803 */
[-C--:B------:R-:W-:Y:S01]  /*1470*/  FSEL R25, R2, R3.reuse, P1 ;  /* 0x0000000302197208 */ /* 0x080fe20000800000 */
[----:B------:R-:W-:Y:S01]  /*1480*/  IMAD.MOV.U32 R2, RZ, RZ, 0x4016cbe4 ;  /* 0x4016cbe4ff027424 */ /* 0x000fe200078e00ff */
[----:B------:R-:W-:Y:S02]  /*1490*/  FSEL R3, R3, -R3, P1 ;  /* 0x8000000303037208 */ /* 0x000fe40000800000 */
[----:B------:R-:W-:-:S03]  /*14a0*/  FSETP.NEU.AND P1, PT, R15, RZ, PT ;  /* 0x000000ff0f00720b */ /* 0x000fc60003f2d000 */
[----:B------:R-:W-:Y:S01]  /*14b0*/  @!P2 FFMA R25, R22, 1.6832555532455444336, R3 ;  /* 0x3fd774eb1619a823 */ /* 0x000fe20000000003 */
[----:B------:R-:W-:Y:S02]  /*14c0*/  @!P0 FSEL R25, R2, 0.78539818525314331055, !P2 ;  /* 0x3f490fdb02198808 */ /* 0x000fe40005000000 */
[----:B------:R-:W-:-:S07]  /*14d0*/  FSETP.NAN.AND P0, PT, R9, R9, PT ;  /* 0x000000090900720b */ /* 0x000fce0003f08000 */
[----:B------:R-:W-:-:S04]  /*14e0*/  @!P1 FSEL R25, RZ, 3.1415927410125732422, P2 ;  /* 0x40490fdbff199808 */ /* 0x000fc80001000000 */
[----:B------:R-:W-:-:S04]  /*14f0*/  LOP3.LUT R2, R25, 0x80000000, R8, 0xb8, !PT ;  /* 0x8000000019027812 */ /* 0x000fc800078eb808 */
[----:B------:R-:W-:-:S05]  /*1500*/  FSEL R2, R9, R2, P0 ;  /* 0x0000000209027208 */ /* 0x000fca0000000000 */
[----:B------:R-:W-:-:S04]  /*1510*/  FADD R2, RZ, R2 ;  /* 0x00000002ff027221 */ /* 0x000fc80000000000 */
[----:B0-----:R-:W-:-:S05]  /*1520*/  FADD R2, -R2, UR6 ;  /* 0x0000000602027e21 */ /* 0x001fca0008000100 */
[----:B------:R-:W-:-:S13]  /*1530*/  FSETP.GEU.AND P0, PT, R5, R2, PT ;  /* 0x000000020500720b */ /* 0x000fda0003f0e000 */
[----:B------:R-:W-:Y:S05]  /*1540*/  @P0 BRA `(.L_x_19) ;  /* 0x0000000400380947 */ /* 0x000fea0003800000 */
[----:B------:R-:W-:Y:S01]  /*1550*/  IMAD.MOV.U32 R29, RZ, RZ, R26 ;  /* 0x000000ffff1d7224 */ /* 0x000fe200078e001a */
[----:B------:R-:W-:Y:S01]  /*1560*/  MOV R27, R13 ;  /* 0x0000000d001b7202 */ /* 0x000fe20000000f00 */
[----:B------:R-:W-:Y:S06]  /*1570*/  @P4 BRA `(.L_x_20) ;  /* 0x0000000000984947 */ /* 0x000fec0003800000 */
[----:B------:R-:W-:Y:S02]  /*1580*/  HFMA2 R31, -RZ, RZ, 0, 0 ;  /* 0x00000000ff1f7431 */ /* 0x000fe400000001ff */
[----:B------:R-:W-:Y:S02]  /*1590*/  IMAD.MOV.U32 R28, RZ, RZ, RZ ;  /* 0x000000ffff1c7224 */ /* 0x000fe400078e00ff */
[----:B------:R-:W-:-:S07]  /*15a0*/  IMAD.MOV.U32 R27, RZ, RZ, RZ ;  /* 0x000000ffff1b7224 */ /* 0x000fce00078e00ff */
.L_x_21:
[----:B0-----:R-:W0:Y:S02]  /*15b0*/  LDC.64 R2, c[0x4][0x10] ;  /* 0x01000400ff027b82 */ /* 0x001e240000000a00 */
[----:B0-----:R-:W-:-:S06]  /*15c0*/  IMAD.WIDE.U32 R2, R27, 0x4, R2 ;  /* 0x000000041b027825 */ /* 0x001fcc00078e0002 */
[----:B------:R-:W2:Y:S01]  /*15d0*/  LDG.E.CONSTANT R2, desc[UR10][R2.64] ;  /* 0x0000000a02027981 */ /* 0x000ea2000c1e9900 */
[C---:B------:R-:W-:Y:S01]  /*15e0*/  LEA R29, R27.reuse, R1, 0x2 ;  /* 0x000000011b1d7211 */ /* 0x040fe200078e10ff */
[----:B------:R-:W-:-:S05]  /*15f0*/  VIADD R27, R27, 0x1 ;  /* 0x000000011b1b7836 */ /* 0x000fca0000000000 */
[----:B------:R-:W-:Y:S01]  /*1600*/  ISETP.NE.AND P0, PT, R27, 0x6, PT ;  /* 0x000000061b00780c */ /* 0x000fe20003f05270 */
[----:B--2---:R-:W-:-:S03]  /*1610*/  IMAD.WIDE.U32 R24, R2, R21, RZ ;  /* 0x0000001502187225 */ /* 0x004fc600078e00ff */
[----:B------:R-:W-:-:S04]  /*1620*/  IADD3 R24, P1, PT, R24, R28, RZ ;  /* 0x0000001c18187210 */ /* 0x000fc80007f3e0ff */
[----:B------:R-:W-:Y:S01]  /*1630*/  IADD3.X R28, PT, PT, R25, R31, RZ, P1, !PT ;  /* 0x0000001f191c7210 */ /* 0x000fe20000ffe4ff */
[----:B------:R0:W-:Y:S04]  /*1640*/  STL [R29], R24 ;  /* 0x000000181d007387 */ /* 0x0001e80000100800 */
[----:B------:R-:W-:Y:S05]  /*1650*/  @P0 BRA `(.L_x_21) ;  /* 0xfffffffc00d40947 */ /* 0x000fea000383ffff */
        /* <DEDUP_REMOVED lines=10> */
[C-C-:B0-----:R-:W-:Y:S01]  /*1700*/  SHF.L.W.U32.HI R29, R2.reuse, 0x2, R27.reuse ;  /* 0x00000002021d7819 */ /* 0x141fe20000010e1b */
[----:B------:R-:W-:Y:S01]  /*1710*/  IMAD.SHL.U32 R2, R2, 0x4, RZ ;  /* 0x0000000402027824 */ /* 0x000fe200078e00ff */
[----:B-1----:R-:W-:Y:S02]  /*1720*/  SHF.R.U32.HI R28, RZ, 0x1e, R27 ;  /* 0x0000001eff1c7819 */ /* 0x002fe4000001161b */
[----:B------:R-:W-:Y:S02]  /*1730*/  SHF.R.S32.HI R3, RZ, 0x1f, R29 ;  /* 0x0000001fff037819 */ /* 0x000fe4000001141d */
[----:B------:R-:W-:-:S02]  /*1740*/  LOP3.LUT R31, R29, R10, RZ, 0x3c, !PT ;  /* 0x0000000a1d1f7212 */ /* 0x000fc400078e3cff */
[C---:B------:R-:W-:Y:S02]  /*1750*/  LOP3.LUT R2, R3.reuse, R2, RZ, 0x3c, !PT ;  /* 0x0000000203027212 */ /* 0x040fe400078e3cff */
[----:B------:R-:W-:Y:S02]  /*1760*/  LOP3.LUT R3, R3, R29, RZ, 0x3c, !PT ;  /* 0x0000001d03037212 */ /* 0x000fe400078e3cff */
[----:B------:R-:W-:Y:S02]  /*1770*/  ISETP.GE.AND P1, PT, R31, RZ, PT ;  /* 0x000000ff1f00720c */ /* 0x000fe40003f26270 */
[----:B------:R-:W-:Y:S02]  /*1780*/  LEA.HI R29, R29, R28, RZ, 0x1 ;  /* 0x0000001c1d1d7211 */ /* 0x000fe400078f08ff */
[----:B------:R-:W0:Y:S02]  /*1790*/  I2F.F64.S64 R2, R2 ;  /* 0x0000000200027312 */ /* 0x000e240000301c00 */
[----:B------:R-:W-:Y:S01]  /*17a0*/  @!P0 IADD3 R29, PT, PT, -R29, RZ, RZ ;  /* 0x000000ff1d1d8210 */ /* 0x000fe20007ffe1ff */
[----:B0-----:R-:W-:-:S10]  /*17b0*/  DMUL R24, R2, UR6 ;  /* 0x0000000602187c28 */ /* 0x001fd40008000000 */
[----:B------:R-:W0:Y:S02]  /*17c0*/  F2F.F32.F64 R24, R24 ;  /* 0x0000001800187310 */ /* 0x000e240000301000 */
[----:B0-----:R-:W-:-:S07]  /*17d0*/  FSEL R27, -R24, R24, !P1 ;  /* 0x00000018181b7208 */ /* 0x001fce0004800100 */
.L_x_20:
[----:B------:R-:W-:Y:S01]  /*17e0*/  FMUL R3, R27, R27 ;  /* 0x0000001b1b037220 */ /* 0x000fe20000400000 */
[----:B------:R-:W-:Y:S01]  /*17f0*/  LOP3.LUT R2, R29, 0x1, RZ, 0xc0, !PT ;  /* 0x000000011d027812 */ /* 0x000fe200078ec0ff */
[----:B------:R-:W-:Y:S01]  /*1800*/  IMAD.MOV.U32 R24, RZ, RZ, 0x3c0885e4 ;  /* 0x3c0885e4ff187424 */ /* 0x000fe200078e00ff */
[----:B------:R-:W0:Y:S01]  /*1810*/  LDCU UR6, c[0x0][0x3e0] ;  /* 0x00007c00ff0677ac */ /* 0x000e220008000800 */
[----:B------:R-:W-:Y:S01]  /*1820*/  FFMA R30, R3, R30, -0.0013887860113754868507 ;  /* 0xbab607ed031e7423 */ /* 0x000fe2000000001e */
[----:B------:R-:W-:Y:S01]  /*1830*/  ISETP.NE.U32.AND P0, PT, R2, 0x1, PT ;  /* 0x000000010200780c */ /* 0x000fe20003f05070 */
[----:B------:R-:W-:Y:S01]  /*1840*/  IMAD.MOV.U32 R25, RZ, RZ, 0x3e2aaaa8 ;  /* 0x3e2aaaa8ff197424 */ /* 0x000fe200078e00ff */
[----:B------:R-:W-:Y:S01]  /*1850*/  IADD3 R2, PT, PT, R29, 0x1, RZ ;  /* 0x000000011d027810 */ /* 0x000fe20007ffe0ff */
[----:B------:R-:W-:Y:S01]  /*1860*/  BSSY.RECONVERGENT B1, `(.L_x_22) ;  /* 0x0000019000017945 */ /* 0x000fe20003800200 */
[----:B------:R-:W-:Y:S02]  /*1870*/  FSEL R30, R30, -0.00019574658654164522886, P0 ;  /* 0xb94d41531e1e7808 */ /* 0x000fe40000000000 */
[----:B------:R-:W-:-:S02]  /*1880*/  FSEL R24, R24, 0.041666727513074874878, !P0 ;  /* 0x3d2aaabb18187808 */ /* 0x000fc40004000000 */
[----:B------:R-:W-:Y:S02]  /*1890*/  LOP3.LUT P1, RZ, R2, 0x2, RZ, 0xc0, !PT ;  /* 0x0000000202ff7812 */ /* 0x000fe4000782c0ff */
[----:B------:R-:W-:Y:S01]  /*18a0*/  FSEL R2, R27, 1, !P0 ;  /* 0x3f8000001b027808 */ /* 0x000fe20004000000 */
[----:B------:R-:W-:Y:S01]  /*18b0*/  FFMA R24, R3, R30, R24 ;  /* 0x0000001e03187223 */ /* 0x000fe20000000018 */
[----:B------:R-:W-:-:S03]  /*18c0*/  FSEL R27, -R25, -0.4999999701976776123, !P0 ;  /* 0xbeffffff191b7808 */ /* 0x000fc60004000100 */
[C---:B------:R-:W-:Y:S01]  /*18d0*/  FFMA R25, R3.reuse, R2, RZ ;  /* 0x0000000203197223 */ /* 0x040fe200000000ff */
[----:B0-----:R-:W-:Y:S01]  /*18e0*/  MOV R28, UR6 ;  /* 0x00000006001c7c02 */ /* 0x001fe20008000f00 */
[----:B------:R-:W-:-:S04]  /*18f0*/  FFMA R24, R3, R24, R27 ;  /* 0x0000001803187223 */ /* 0x000fc8000000001b */
[----:B------:R-:W-:-:S04]  /*1900*/  FFMA R3, R25, R24, R2 ;  /* 0x0000001819037223 */ /* 0x000fc80000000002 */
[----:B------:R-:W-:-:S04]  /*1910*/  @P1 FADD R3, RZ, -R3 ;  /* 0x80000003ff031221 */ /* 0x000fc80000000000 */
[----:B------:R-:W0:Y:S08]  /*1920*/  MUFU.RCP R2, R3 ;  /* 0x0000000300027308 */ /* 0x000e300000001000 */
[----:B------:R-:W1:Y:S01]  /*1930*/  FCHK P0, R28, R3 ;  /* 0x000000031c007302 */ /* 0x000e620000000000 */
[----:B0-----:R-:W-:-:S04]  /*1940*/  FFMA R25, -R3, R2, 1 ;  /* 0x3f80000003197423 */ /* 0x001fc80000000102 */
[----:B------:R-:W-:-:S04]  /*1950*/  FFMA R2, R2, R25, R2 ;  /* 0x0000001902027223 */ /* 0x000fc80000000002 */
[----:B------:R-:W-:-:S04]  /*1960*/  FFMA R24, R2, UR6, RZ ;  /* 0x0000000602187c23 */ /* 0x000fc800080000ff */
[----:B------:R-:W-:-:S04]  /*1970*/  FFMA R25, -R3, R24, UR6 ;  /* 0x0000000603197e23 */ /* 0x000fc80008000118 */
[----:B------:R-:W-:Y:S01]  /*1980*/  FFMA R2, R2, R25, R24 ;  /* 0x0000001902027223 */ /* 0x000fe20000000018 */
[----:B-1----:R-:W-:Y:S06]  /*1990*/  @!P0 BRA `(.L_x_23) ;  /* 0x0000000000148947 */ /* 0x002fec0003800000 */
[----:B------:R-:W0:Y:S01]  /*19a0*/  LDCU UR6, c[0x0][0x3e0] ;  /* 0x00007c00ff0677ac */ /* 0x000e220008000800 */
[----:B------:R-:W-:Y:S01]  /*19b0*/  MOV R24, 0x19e0 ;  /* 0x000019e000187802 */ /* 0x000fe20000000f00 */
[----:B0-----:R-:W-:-:S07]  /*19c0*/  IMAD.U32 R2, RZ, RZ, UR6 ;  /* 0x00000006ff027e24 */ /* 0x001fce000f8e00ff */
[----:B------:R-:W-:Y:S05]  /*19d0*/  CALL.REL.NOINC `($__internal_0_$__cuda_sm3x_div_rn_noftz_f32_slowpath) ;  /* 0x00000000005c7944 */ /* 0x000fea0003c00000 */
[----:B------:R-:W-:-:S07]  /*19e0*/  MOV R2, R25 ;  /* 0x0000001900027202 */ /* 0x000fce0000000f00 */
.L_x_23:
[----:B------:R-:W-:Y:S05]  /*19f0*/  BSYNC.RECONVERGENT B1 ;  /* 0x0000000000017941 */ /* 0x000fea0003800200 */
.L_x_22:
[----:B------:R-:W-:-:S04]  /*1a00*/  FADD R2, R2, R19 ;  /* 0x0000001302027221 */ /* 0x000fc80000000000 */
[----:B------:R-:W-:-:S04]  /*1a10*/  FADD R27, R5, R2 ;  /* 0x00000002051b7221 */ /* 0x000fc80000000000 */
[----:B------:R-:W-:-:S07]  /*1a20*/  FADD R27, R27, -R12 ;  /* 0x8000000c1b1b7221 */ /* 0x000fce0000000000 */
.L_x_19:
[----:B------:R-:W-:Y:S05]  /*1a30*/  BSYNC.RECONVERGENT B0 ;  /* 0x0000000000007941 */ /* 0x000fea0003800200 */
.L_x_18:
[----:B------:R-:W-:Y:S05]  /*1a40*/  BRA.U UP0, `(.L_x_24) ;  /* 0xfffffff500287547 */ /* 0x000fea000b83ffff */
[----:B------:R-:W0:Y:S01]  /*1a50*/  LDCU UR5, c[0x0][0x384] ;  /* 0x00007080ff0577ac */ /* 0x000e220008000800 */
[----:B------:R-:W-:-:S04]  /*1a60*/  UIADD3 UR4, UPT, UPT, UR4, 0x1, URZ ;  /* 0x0000000104047890 */ /* 0x000fc8000fffe0ff */
[----:B0-----:R-:W-:-:S09]  /*1a70*/  UISETP.NE.AND UP0, UPT, UR4, UR5, UPT ;  /* 0x000000050400728c */ /* 0x001fd2000bf05270 */
[----:B------:R-:W-:Y:S05]  /*1a80*/  BRA.U UP0, `(.L_x_13) ;  /* 0xfffffff500147547 */ /* 0x000fea000b83ffff */
.L_x_0:
[----:B------:R-:W0:Y:S01]  /*1a90*/  F2F.F64.F32 R2, R27 ;  /* 0x0000001b00027310 */ /* 0x000e220000201800 */
[----:B------:R-:W-:Y:S01]  /*1aa0*/  MOV R0, 0x0 ;  /* 0x0000000000007802 */ /* 0x000fe20000000f00 */
[----:B------:R-:W1:Y:S01]  /*1ab0*/  LDCU.64 UR4, c[0x4][0x8] ;  /* 0x01000100ff0477ac */ /* 0x000e620008000a00 */
[----:B------:R-:W-:Y:S02]  /*1ac0*/  IADD3 R6, P0, P1, R1, 0x20, R6 ;  /* 0x0000002001067810 */ /* 0x000fe4000791e006 */
[----:B------:R2:W3:Y:S02]  /*1ad0*/  LDC.64 R8, c[0x4][R0] ;  /* 0x0100000000087b82 */ /* 0x0004e40000000a00 */
[----:B------:R-:W-:Y:S01]  /*1ae0*/  IADD3.X R7, PT, PT, RZ, UR8, RZ, P0, P1 ;  /* 0x00000008ff077c10 */ /* 0x000fe200087e24ff */
[----:B0-----:R2:W-:Y:S01]  /*1af0*/  STL.64 [R1+0x20], R2 ;  /* 0x0000200201007387 */ /* 0x0015e20000100a00 */
[----:B-1----:R-:W-:Y:S01]  /*1b00*/  IMAD.U32 R4, RZ, RZ, UR4 ;  /* 0x00000004ff047e24 */ /* 0x002fe2000f8e00ff */
[----:B------:R-:W-:-:S07]  /*1b10*/  MOV R5, UR5 ;  /* 0x0000000500057c02 */ /* 0x000fce0008000f00 */
[----:B------:R-:W-:-:S07]  /*1b20*/  LEPC R20, `(.L_x_25) ;  /* 0x000000001014794e */ /* 0x000fce0000000000 */
[----:B--23--:R-:W-:Y:S05]  /*1b30*/  CALL.ABS.NOINC R8 ;  /* 0x0000000008007343 */ /* 0x00cfea0003c00000 */
.L_x_25:
[----:B------:R-:W-:Y:S05]  /*1b40*/  EXIT ;  /* 0x000000000000794d */ /* 0x000fea0003800000 */
        .weak           $__internal_0_$__cuda_sm3x_div_rn_noftz_f32_slowpath
        .type           $__internal_0_$__cuda_sm3x_div_rn_noftz_f32_slowpath,@function
        .size           $__internal_0_$__cuda_sm3x_div_rn_noftz_f32_slowpath,(.L_x_38 - $__internal_0_$__cuda_sm3x_div_rn_noftz_f32_slowpath)
$__internal_0_$__cuda_sm3x_div_rn_noftz_f32_slowpath:
[----:B------:R-:W-:Y:S01]  /*1b50*/  SHF.R.U32.HI R25, RZ, 0x17, R3 ;  /* 0x00000017ff197819 */ /* 0x000fe20000011603 */
[----:B------:R-:W-:Y:S01]  /*1b60*/  BSSY.RECONVERGENT B2, `(.L_x_26) ;  /* 0x0000062000027945 */ /* 0x000fe20003800200 */
[----:B------:R-:W-:Y:S02]  /*1b70*/  SHF.R.U32.HI R28, RZ, 0x17, R2 ;  /* 0x00000017ff1c7819 */ /* 0x000fe40000011602 */
[----:B------:R-:W-:Y:S02]  /*1b80*/  LOP3.LUT R25, R25, 0xff, RZ, 0xc0, !PT ;  /* 0x000000ff19197812 */ /* 0x000fe400078ec0ff */
[----:B------:R-:W-:-:S03]  /*1b90*/  LOP3.LUT R29, R28, 0xff, RZ, 0xc0, !PT ;  /* 0x000000ff1c1d7812 */ /* 0x000fc600078ec0ff */
[----:B------:R-:W-:Y:S01]  /*1ba0*/  VIADD R31, R25, 0xffffffff ;  /* 0xffffffff191f7836 */ /* 0x000fe20000000000 */
[----:B------:R-:W-:-:S04]  /*1bb0*/  IADD3 R30, PT, PT, R29, -0x1, RZ ;  /* 0xffffffff1d1e7810 */ /* 0x000fc80007ffe0ff */
[----:B------:R-:W-:-:S04]  /*1bc0*/  ISETP.GT.U32.AND P0, PT, R31, 0xfd, PT ;  /* 0x000000fd1f00780c */ /* 0x000fc80003f04070 */
[----:B------:R-:W-:-:S13]  /*1bd0*/  ISETP.GT.U32.OR P0, PT, R30, 0xfd, P0 ;  /* 0x000000fd1e00780c */ /* 0x000fda0000704470 */
[----:B------:R-:W-:Y:S01]  /*1be0*/  @!P0 IMAD.MOV.U32 R28, RZ, RZ, RZ ;  /* 0x000000ffff1c8224 */ /* 0x000fe200078e00ff */
[----:B------:R-:W-:Y:S06]  /*1bf0*/  @!P0 BRA `(.L_x_27) ;  /* 0x00000000005c8947 */ /* 0x000fec0003800000 */
[----:B------:R-:W-:Y:S02]  /*1c00*/  FSETP.GTU.FTZ.AND P0, PT, |R2|, +INF , PT ;  /* 0x7f8000000200780b */ /* 0x000fe40003f1c200 */
[----:B------:R-:W-:-:S04]  /*1c10*/  FSETP.GTU.FTZ.AND P1, PT, |R3|, +INF , PT ;  /* 0x7f8000000300780b */ /* 0x000fc80003f3c200 */
[----:B------:R-:W-:-:S13]  /*1c20*/  PLOP3.LUT P0, PT, P0, P1, PT, 0xf8, 0x8f ;  /* 0x00000000008f781c */ /* 0x000fda0000703f70 */
[----:B------:R-:W-:Y:S05]  /*1c30*/  @P0 BRA `(.L_x_28) ;  /* 0x00000004004c0947 */ /* 0x000fea0003800000 */
[----:B------:R-:W-:-:S13]  /*1c40*/  LOP3.LUT P0, RZ, R3, 0x7fffffff, R2, 0xc8, !PT ;  /* 0x7fffffff03ff7812 */ /* 0x000fda000780c802 */
[----:B------:R-:W-:Y:S05]  /*1c50*/  @!P0 BRA `(.L_x_29) ;  /* 0x00000004003c8947 */ /* 0x000fea0003800000 */
[C---:B------:R-:W-:Y:S02]  /*1c60*/  FSETP.NEU.FTZ.AND P5, PT, |R2|.reuse, +INF , PT ;  /* 0x7f8000000200780b */ /* 0x040fe40003fbd200 */
[----:B------:R-:W-:Y:S02]  /*1c70*/  FSETP.NEU.FTZ.AND P1, PT, |R3|, +INF , PT ;  /* 0x7f8000000300780b */ /* 0x000fe40003f3d200 */
[----:B------:R-:W-:-:S11]  /*1c80*/  FSETP.NEU.FTZ.AND P0, PT, |R2|, +INF , PT ;  /* 0x7f8000000200780b */ /* 0x000fd60003f1d200 */
[----:B------:R-:W-:Y:S05]  /*1c90*/  @!P1 BRA !P5, `(.L_x_29) ;  /* 0x00000004002c9947 */ /* 0x000fea0006800000 */
[----:B------:R-:W-:-:S04]  /*1ca0*/  LOP3.LUT P5, RZ, R2, 0x7fffffff, RZ, 0xc0, !PT ;  /* 0x7fffffff02ff7812 */ /* 0x000fc800078ac0ff */
[----:B------:R-:W-:-:S13]  /*1cb0*/  PLOP3.LUT P1, PT, P1, P5, PT, 0x2f, 0xf2 ;  /* 0x0000000000f2781c */ /* 0x000fda0000f2a577 */
[----:B------:R-:W-:Y:S05]  /*1cc0*/  @P1 BRA `(.L_x_30) ;  /* 0x0000000400181947 */ /* 0x000fea0003800000 */
[----:B------:R-:W-:-:S04]  /*1cd0*/  LOP3.LUT P1, RZ, R3, 0x7fffffff, RZ, 0xc0, !PT ;  /* 0x7fffffff03ff7812 */ /* 0x000fc8000782c0ff */
[----:B------:R-:W-:-:S13]  /*1ce0*/  PLOP3.LUT P0, PT, P0, P1, PT, 0x2f, 0xf2 ;  /* 0x0000000000f2781c */ /* 0x000fda0000702577 */
[----:B------:R-:W-:Y:S05]  /*1cf0*/  @P0 BRA `(.L_x_31) ;  /* 0x0000000400000947 */ /* 0x000fea0003800000 */
[----:B------:R-:W-:Y:S02]  /*1d00*/  ISETP.GE.AND P0, PT, R30, RZ, PT ;  /* 0x000000ff1e00720c */ /* 0x000fe40003f06270 */
[----:B------:R-:W-:-:S11]  /*1d10*/  ISETP.GE.AND P1, PT, R31, RZ, PT ;  /* 0x000000ff1f00720c */ /* 0x000fd60003f26270 */
[----:B------:R-:W-:Y:S01]  /*1d20*/  @P0 MOV R28, RZ ;  /* 0x000000ff001c0202 */ /* 0x000fe20000000f00 */
[----:B------:R-:W-:Y:S02]  /*1d30*/  @!P0 IMAD.MOV.U32 R28, RZ, RZ, -0x40 ;  /* 0xffffffc0ff1c8424 */ /* 0x000fe400078e00ff */
[----:B------:R-:W-:Y:S01]  /*1d40*/  @!P0 FFMA R2, R2, 1.84467440737095516160e+19, RZ ;  /* 0x5f80000002028823 */ /* 0x000fe200000000ff */
[----:B------:R-:W-:Y:S02]  /*1d50*/  @!P1 FFMA R3, R3, 1.84467440737095516160e+19, RZ ;  /* 0x5f80000003039823 */ /* 0x000fe400000000ff */
[----:B------:R-:W-:-:S07]  /*1d60*/  @!P1 IADD3 R28, PT, PT, R28, 0x40, RZ ;  /* 0x000000401c1c9810 */ /* 0x000fce0007ffe0ff */
.L_x_27:
[----:B------:R-:W-:Y:S01]  /*1d70*/  LEA R30, R25, 0xc0800000, 0x17 ;  /* 0xc0800000191e7811 */ /* 0x000fe200078eb8ff */
[----:B------:R-:W-:Y:S01]  /*1d80*/  BSSY.RECONVERGENT B3, `(.L_x_32) ;  /* 0x0000036000037945 */ /* 0x000fe20003800200 */
[----:B------:R-:W-:-:S03]  /*1d90*/  IADD3 R29, PT, PT, R29, -0x7f, RZ ;  /* 0xffffff811d1d7810 */ /* 0x000fc60007ffe0ff */
[----:B------:R-:W-:Y:S02]  /*1da0*/  IMAD.IADD R31, R3, 0x1, -R30 ;  /* 0x00000001031f7824 */ /* 0x000fe400078e0a1e */
[C---:B------:R-:W-:Y:S01]  /*1db0*/  IMAD R2, R29.reuse, -0x800000, R2 ;  /* 0xff8000001d027824 */ /* 0x040fe200078e0202 */
[----:B------:R-:W-:Y:S01]  /*1dc0*/  IADD3 R29, PT, PT, R29, 0x7f, -R25 ;  /* 0x0000007f1d1d7810 */ /* 0x000fe20007ffe819 */
[----:B------:R-:W0:Y:S01]  /*1dd0*/  MUFU.RCP R3, R31 ;  /* 0x0000001f00037308 */ /* 0x000e220000001000 */
[----:B------:R-:W-:-:S03]  /*1de0*/  FADD.FTZ R33, -R31, -RZ ;  /* 0x800000ff1f217221 */ /* 0x000fc60000010100 */
[----:B------:R-:W-:Y:S02]  /*1df0*/  IMAD.IADD R29, R29, 0x1, R28 ;  /* 0x000000011d1d7824 */ /* 0x000fe400078e021c */
[----:B0-----:R-:W-:-:S04]  /*1e00*/  FFMA R30, R3, R33, 1 ;  /* 0x3f800000031e7423 */ /* 0x001fc80000000021 */
[----:B------:R-:W-:-:S04]  /*1e10*/  FFMA R3, R3, R30, R3 ;  /* 0x0000001e03037223 */ /* 0x000fc80000000003 */
[----:B------:R-:W-:-:S04]  /*1e20*/  FFMA R30, R2, R3, RZ ;  /* 0x00000003021e7223 */ /* 0x000fc800000000ff */
[----:B------:R-:W-:-:S04]  /*1e30*/  FFMA R32, R33, R30, R2 ;  /* 0x0000001e21207223 */ /* 0x000fc80000000002 */
[----:B------:R-:W-:-:S04]  /*1e40*/  FFMA R30, R3, R32, R30 ;  /* 0x00000020031e7223 */ /* 0x000fc8000000001e */
[----:B------:R-:W-:-:S04]  /*1e50*/  FFMA R33, R33, R30, R2 ;  /* 0x0000001e21217223 */ /* 0x000fc80000000002 */
[----:B------:R-:W-:-:S05]  /*1e60*/  FFMA R2, R3, R33, R30 ;  /* 0x0000002103027223 */ /* 0x000fca000000001e */
[----:B------:R-:W-:-:S04]  /*1e70*/  SHF.R.U32.HI R25, RZ, 0x17, R2 ;  /* 0x00000017ff197819 */ /* 0x000fc80000011602 */
[----:B------:R-:W-:-:S04]  /*1e80*/  LOP3.LUT R25, R25, 0xff, RZ, 0xc0, !PT ;  /* 0x000000ff19197812 */ /* 0x000fc800078ec0ff */
[----:B------:R-:W-:-:S05]  /*1e90*/  IADD3 R31, PT, PT, R25, R29, RZ ;  /* 0x0000001d191f7210 */ /* 0x000fca0007ffe0ff */
[----:B------:R-:W-:-:S05]  /*1ea0*/  VIADD R25, R31, 0xffffffff ;  /* 0xffffffff1f197836 */ /* 0x000fca0000000000 */
[----:B------:R-:W-:-:S13]  /*1eb0*/  ISETP.GE.U32.AND P0, PT, R25, 0xfe, PT ;  /* 0x000000fe1900780c */ /* 0x000fda0003f06070 */
[----:B------:R-:W-:Y:S05]  /*1ec0*/  @!P0 BRA `(.L_x_33) ;  /* 0x0000000000808947 */ /* 0x000fea0003800000 */
[----:B------:R-:W-:-:S13]  /*1ed0*/  ISETP.GT.AND P0, PT, R31, 0xfe, PT ;  /* 0x000000fe1f00780c */ /* 0x000fda0003f04270 */
[----:B------:R-:W-:Y:S05]  /*1ee0*/  @P0 BRA `(.L_x_34) ;  /* 0x00000000006c0947 */ /* 0x000fea0003800000 */
[----:B------:R-:W-:-:S13]  /*1ef0*/  ISETP.GE.AND P0, PT, R31, 0x1, PT ;  /* 0x000000011f00780c */ /* 0x000fda0003f06270 */
[----:B------:R-:W-:Y:S05]  /*1f00*/  @P0 BRA `(.L_x_35) ;  /* 0x0000000000740947 */ /* 0x000fea0003800000 */
[----:B------:R-:W-:Y:S02]  /*1f10*/  ISETP.GE.AND P0, PT, R31, -0x18, PT ;  /* 0xffffffe81f00780c */ /* 0x000fe40003f06270 */
[----:B------:R-:W-:-:S11]  /*1f20*/  LOP3.LUT R2, R2, 0x80000000, RZ, 0xc0, !PT ;  /* 0x8000000002027812 */ /* 0x000fd600078ec0ff */
[----:B------:R-:W-:Y:S05]  /*1f30*/  @!P0 BRA `(.L_x_35) ;  /* 0x0000000000688947 */ /* 0x000fea0003800000 */
[-CC-:B------:R-:W-:Y:S01]  /*1f40*/  FFMA.RZ R25, R3, R33.reuse, R30.reuse ;  /* 0x0000002103197223 */ /* 0x180fe2000000c01e */
[----:B------:R-:W-:Y:S01]  /*1f50*/  IMAD.MOV R29, RZ, RZ, -R31 ;  /* 0x000000ffff1d7224 */ /* 0x000fe200078e0a1f */
[C---:B------:R-:W-:Y:S02]  /*1f60*/  ISETP.NE.AND P5, PT, R31.reuse, RZ, PT ;  /* 0x000000ff1f00720c */ /* 0x040fe40003fa5270 */
[----:B------:R-:W-:Y:S02]  /*1f70*/  ISETP.NE.AND P1, PT, R31, RZ, PT ;  /* 0x000000ff1f00720c */ /* 0x000fe40003f25270 */
[----:B------:R-:W-:Y:S01]  /*1f80*/  LOP3.LUT R28, R25, 0x7fffff, RZ, 0xc0, !PT ;  /* 0x007fffff191c7812 */ /* 0x000fe200078ec0ff */
[CCC-:B------:R-:W-:Y:S01]  /*1f90*/  FFMA.RP R25, R3.reuse, R33.reuse, R30.reuse ;  /* 0x0000002103197223 */ /* 0x1c0fe2000000801e */
[----:B------:R-:W-:Y:S01]  /*1fa0*/  FFMA.RM R30, R3, R33, R30 ;  /* 0x00000021031e7223 */ /* 0x000fe2000000401e */
[----:B------:R-:W-:Y:S02]  /*1fb0*/  IADD3 R3, PT, PT, R31, 0x20, RZ ;  /* 0x000000201f037810 */ /* 0x000fe40007ffe0ff */
[----:B------:R-:W-:-:S02]  /*1fc0*/  LOP3.LUT R28, R28, 0x800000, RZ, 0xfc, !PT ;  /* 0x008000001c1c7812 */ /* 0x000fc400078efcff */
[----:B------:R-:W-:Y:S02]  /*1fd0*/  FSETP.NEU.FTZ.AND P0, PT, R25, R30, PT ;  /* 0x0000001e1900720b */ /* 0x000fe40003f1d000 */
[----:B------:R-:W-:Y:S02]  /*1fe0*/  SHF.L.U32 R3, R28, R3, RZ ;  /* 0x000000031c037219 */ /* 0x000fe400000006ff */
[----:B------:R-:W-:Y:S02]  /*1ff0*/  SEL R25, R29, RZ, P5 ;  /* 0x000000ff1d197207 */ /* 0x000fe40002800000 */
[----:B------:R-:W-:Y:S02]  /*2000*/  ISETP.NE.AND P1, PT, R3, RZ, P1 ;  /* 0x000000ff0300720c */ /* 0x000fe40000f25270 */
[----:B------:R-:W-:Y:S02]  /*2010*/  SHF.R.U32.HI R25, RZ, R25, R28 ;  /* 0x00000019ff197219 */ /* 0x000fe4000001161c */
[----:B------:R-:W-:-:S02]  /*2020*/  PLOP3.LUT P0, PT, P0, P1, PT, 0xf8, 0x8f ;  /* 0x00000000008f781c */ /* 0x000fc40000703f70 */
[----:B------:R-:W-:Y:S02]  /*2030*/  SHF.R.U32.HI R28, RZ, 0x1, R25 ;  /* 0x00000001ff1c7819 */ /* 0x000fe40000011619 */
[----:B------:R-:W-:-:S04]  /*2040*/  SEL R3, RZ, 0x1, !P0 ;  /* 0x00000001ff037807 */ /* 0x000fc80004000000 */
[----:B------:R-:W-:-:S04]  /*2050*/  LOP3.LUT R30, R3, 0x1, R28, 0xf8, !PT ;  /* 0x00000001031e7812 */ /* 0x000fc800078ef81c */
[----:B------:R-:W-:-:S04]  /*2060*/  LOP3.LUT R25, R30, R25, RZ, 0xc0, !PT ;  /* 0x000000191e197212 */ /* 0x000fc800078ec0ff */
[----:B------:R-:W-:-:S04]  /*2070*/  IADD3 R25, PT, PT, R28, R25, RZ ;  /* 0x000000191c197210 */ /* 0x000fc80007ffe0ff */
[----:B------:R-:W-:Y:S01]  /*2080*/  LOP3.LUT R2, R25, R2, RZ, 0xfc, !PT ;  /* 0x0000000219027212 */ /* 0x000fe200078efcff */
[----:B------:R-:W-:Y:S06]  /*2090*/  BRA `(.L_x_35) ;  /* 0x0000000000107947 */ /* 0x000fec0003800000 */
.L_x_34:
[----:B------:R-:W-:-:S04]  /*20a0*/  LOP3.LUT R2, R2, 0x80000000, RZ, 0xc0, !PT ;  /* 0x8000000002027812 */ /* 0x000fc800078ec0ff */
[----:B------:R-:W-:Y:S01]  /*20b0*/  LOP3.LUT R2, R2, 0x7f800000, RZ, 0xfc, !PT ;  /* 0x7f80000002027812 */ /* 0x000fe200078efcff */
[----:B------:R-:W-:Y:S06]  /*20c0*/  BRA `(.L_x_35) ;  /* 0x0000000000047947 */ /* 0x000fec0003800000 */
.L_x_33:
[----:B------:R-:W-:-:S07]  /*20d0*/  IMAD R2, R29, 0x800000, R2 ;  /* 0x008000001d027824 */ /* 0x000fce00078e0202 */
.L_x_35:
[----:B------:R-:W-:Y:S05]  /*20e0*/  BSYNC.RECONVERGENT B3 ;  /* 0x0000000000037941 */ /* 0x000fea0003800200 */
.L_x_32:
[----:B------:R-:W-:Y:S05]  /*20f0*/  BRA `(.L_x_36) ;  /* 0x0000000000207947 */ /* 0x000fea0003800000 */
.L_x_31:
[----:B------:R-:W-:-:S04]  /*2100*/  LOP3.LUT R2, R3, 0x80000000, R2, 0x48, !PT ;  /* 0x8000000003027812 */ /* 0x000fc800078e4802 */
[----:B------:R-:W-:Y:S01]  /*2110*/  LOP3.LUT R2, R2, 0x7f800000, RZ, 0xfc, !PT ;  /* 0x7f80000002027812 */ /* 0x000fe200078efcff */
[----:B------:R-:W-:Y:S06]  /*2120*/  BRA `(.L_x_36) ;  /* 0x0000000000147947 */ /* 0x000fec0003800000 */
.L_x_30:
[----:B------:R-:W-:Y:S01]  /*2130*/  LOP3.LUT R2, R3, 0x80000000, R2, 0x48, !PT ;  /* 0x8000000003027812 */ /* 0x000fe200078e4802 */
[----:B------:R-:W-:Y:S06]  /*2140*/  BRA `(.L_x_36) ;  /* 0x00000000000c7947 */ /* 0x000fec0003800000 */
.L_x_29:
[----:B------:R-:W0:Y:S01]  /*2150*/  MUFU.RSQ R2, -QNAN ;  /* 0xffc0000000027908 */ /* 0x000e220000001400 */
[----:B------:R-:W-:Y:S05]  /*2160*/  BRA `(.L_x_36) ;  /* 0x0000000000047947 */ /* 0x000fea0003800000 */
.L_x_28:
[----:B------:R-:W-:-:S07]  /*2170*/  FADD.FTZ R2, R2, R3 ;  /* 0x0000000302027221 */ /* 0x000fce0000010000 */
.L_x_36:
[----:B------:R-:W-:Y:S05]  /*2180*/  BSYNC.RECONVERGENT B2 ;  /* 0x0000000000027941 */ /* 0x000fea0003800200 */
.L_x_26:
[----:B------:R-:W-:Y:S01]  /*2190*/  HFMA2 R3, -RZ, RZ, 0, 0 ;  /* 0x00000000ff037431 */ /* 0x000fe200000001ff */
[----:B0-----:R-:W-:Y:S01]  /*21a0*/  MOV R25, R2 ;  /* 0x0000000200197202 */ /* 0x001fe20000000f00 */
[----:B------:R-:W-:-:S04]  /*21b0*/  IMAD.MOV.U32 R2, RZ, RZ, R24 ;  /* 0x000000ffff027224 */ /* 0x000fc800078e0018 */
[----:B------:R-:W-:Y:S05]  /*21c0*/  RET.REL.NODEC R2 `(_Z7computefiiffffffffffffffffffffffffff) ;  /* 0xffffffdc028c7950 */ /* 0x000fea0003c3ffff */
.L_x_37:
[----:B------:R-:W-:-:S00]  /*21d0*/  BRA `(.L_x_37) ;  /* 0xfffffffc00fc7947 */ /* 0x000fc0000383ffff */
[----:B------:R-:W-:-:S00]  /*21e0*/  NOP ;  /* 0x0000000000007918 */ /* 0x000fc00000000000 */
        /* <DEDUP_REMOVED lines=9> */
.L_x_38:


//--------------------- .nv.global.init           --------------------------
	.section	.nv.global.init,"aw",@progbits
	.align	4
.nv.global.init:
	.type		__cudart_i2opi_f,@object
	.size		__cudart_i2opi_f,($str - __cudart_i2opi_f)
__cudart_i2opi_f:
        /*0000*/ 	.byte	0x41, 0x90, 0x43, 0x3c, 0x99, 0x95, 0x62, 0xdb, 0xc0, 0xdd, 0x34, 0xf5, 0xd1, 0x57, 0x27, 0xfc
        /*0010*/ 	.byte	0x29, 0x15, 0x44, 0x4e, 0x6e, 0x83, 0xf9, 0xa2
	.type		$str,@object
	.size		$str,(.L_0 - $str)
$str:
        /*0018*/ 	.byte	0x25, 0x2e, 0x31, 0x37, 0x67, 0x0a, 0x00
.L_0:


//--------------------- .nv.shared.reserved.0     --------------------------
	.section	.nv.shared.reserved.0,"aw",@nobits
	.weak		__nv_reservedSMEM_offset_0_alias
	.size		__nv_reservedSMEM_offset_0_alias, 0, 64
	.other		__nv_reservedSMEM_offset_0_alias,@"STO_CUDA_RESERVED_SHARED STV_DEFAULT"
__nv_reservedSMEM_offset_0_alias:
	.zero		0
	.zero		64


//--------------------- .nv.constant0._Z7computefiiffffffffffffffffffffffffff --------------------------
	.section	.nv.constant0._Z7computefiiffffffffffffffffffffffffff,"a",@progbits
	.sectionflags	@""
	.align	4
.nv.constant0._Z7computefiiffffffffffffffffffffffffff:
	.zero		1012


//--------------------- SYMBOLS --------------------------

	.type		.nv.reservedSmem.offset0,@object
	.size		.nv.reservedSmem.offset0,0x4
	.type		vprintf,@function
